// auto-generated by cutlass_sweep.gemm — config: {"arch": "sm_90", "cluster_m": 2, "cluster_n": 1, "dtype": "int8", "dtype_b": "int8", "layout": "nt", "stages": 0, "tile_k": 32, "tile_m": 256, "tile_n": 96}
#include "cutlass/cutlass.h"
#include "cutlass/gemm/collective/collective_builder.hpp"
#include "cutlass/gemm/device/gemm_universal_adapter.h"
#include "cutlass/gemm/kernel/gemm_universal.hpp"
#include "cutlass/epilogue/collective/collective_builder.hpp"

using ElemA = int8_t;
using ElemB = int8_t;
using ElemCD = int8_t;
using Acc  = int32_t;
using TileShape    = cute::Shape<cute::_256, cute::_96, cute::_32>;
using ClusterShape = cute::Shape<cute::_2, cute::_1, cute::_1>;

using CollectiveEpilogue = typename cutlass::epilogue::collective::CollectiveBuilder<
    cutlass::arch::Sm90, cutlass::arch::OpClassTensorOp,
    TileShape, ClusterShape,
    cutlass::epilogue::collective::EpilogueTileAuto,
    Acc, Acc,
    ElemCD, cutlass::layout::RowMajor, 128 / cutlass::sizeof_bits<ElemCD>::value,
    ElemCD, cutlass::layout::RowMajor, 128 / cutlass::sizeof_bits<ElemCD>::value,
    cutlass::epilogue::collective::EpilogueScheduleAuto
  >::CollectiveOp;

using CollectiveMainloop = typename cutlass::gemm::collective::CollectiveBuilder<
    cutlass::arch::Sm90, cutlass::arch::OpClassTensorOp,
    ElemA, cutlass::layout::RowMajor, 128 / cutlass::sizeof_bits<ElemA>::value,
    ElemB, cutlass::layout::ColumnMajor, 128 / cutlass::sizeof_bits<ElemB>::value,
    Acc,
    TileShape, ClusterShape,
    cutlass::gemm::collective::StageCountAutoCarveout<static_cast<int>(sizeof(typename CollectiveEpilogue::SharedStorage))>,
    cutlass::gemm::collective::KernelScheduleAuto
  >::CollectiveOp;

using GemmKernel = cutlass::gemm::kernel::GemmUniversal<
    cute::Shape<int,int,int,int>,
    CollectiveMainloop,
    CollectiveEpilogue
>;
using Gemm = cutlass::gemm::device::GemmUniversalAdapter<GemmKernel>;

// Force the device kernel symbol into the cubin without needing a host main.
auto* _anchor = &cutlass::device_kernel<GemmKernel>;


// ===== COMPILED SASS (sm_90a) =====

	.target	sm_90a

	.elftype	@"ET_EXEC"


//--------------------- .note.nv.tkinfo           --------------------------
	.section	.note.nv.tkinfo,"",@"SHT_NOTE"
	.sectionflags	@"SHF_NOTE_NV_TKINFO"
	.tkinfo
        /*0018*/ 	.word	0x00000002
        /*0030*/ 	.string	""
        /*0030*/ 	.string	"ptxas"
        /*0030*/ 	.string	"Cuda compilation tools, release 13.0, V13.0.88"
        /*0030*/ 	.string	"Build cuda_13.0.r13.0/compiler.36424714_0"
        /*0030*/ 	.string	"-arch sm_90a -m 64 "



//--------------------- .note.nv.cuinfo           --------------------------
	.section	.note.nv.cuinfo,"",@"SHT_NOTE"
	.sectionflags	@"SHF_NOTE_NV_CUINFO"
        /*0018*/ 	.short	0x0002
        /*001a*/ 	.short	0x005a
        /*001c*/ 	.short	0x0082
	.zero		2


//--------------------- .nv.info                  --------------------------
	.section	.nv.info,"",@"SHT_CUDA_INFO"
	.align	4


	//----- nvinfo : EIATTR_REGCOUNT
	.align		4
        /*0000*/ 	.byte	0x04, 0x2f
        /*0002*/ 	.short	(.L_15 - .L_14)
	.align		4
.L_14:
        /*0004*/ 	.word	index@(_ZN7cutlass13device_kernelINS_4gemm6kernel13GemmUniversalIN4cute5tupleIJiiiiEEENS1_10collective13CollectiveMmaINS1_34MainloopSm90TmaGmmaWarpSpecializedILi20ENS5_IJNS4_1CILi2EEENSA_ILi1EEESC_EEENS1_35KernelTmaWarpSpecializedCooperativeEEENS5_IJNSA_ILi256EEENSA_ILi96EEENSA_ILi32EEEEEEaNS5_IJlSC_lEEEaSK_NS4_8TiledMMAINS4_8MMA_AtomIJNS4_4SM904GMMA26MMA_64x96x32_S32S8S8_SS_TNEEEENS4_6LayoutISD_NS5_IJSC_NSA_ILi0EEESS_EEEEENS5_IJNS4_10UnderscoreESV_SV_EEEEENS4_13SM90_TMA_LOADENS4_14ComposedLayoutINS4_7SwizzleILi1ELi4ELi3EEENS4_18smem_ptr_flag_bitsILi8EEENSR_INS5_IJNSA_ILi8EEESI_EEENS5_IJSI_SC_EEEEEEEvNS4_8identityENS4_23SM90_TMA_LOAD_MULTICASTES18_vS19_EENS_8epilogue10collective6detail29Sm90TmaWarpSpecializedAdapterINS1D_15DefaultEpilogueIaSK_SK_NS1C_6thread17LinearCombinationIaLi1EiiLNS1H_9ScaleType4KindE0ELNS_15FloatRoundStyleE2EaEENS1_15EpilogueDefaultEEEEEvvEEEEvNT_6ParamsE)
        /*0008*/ 	.word	0x000000a8


	//----- nvinfo : EIATTR_FRAME_SIZE
	.align		4
.L_15:
        /*000c*/ 	.byte	0x04, 0x11
        /*000e*/ 	.short	(.L_17 - .L_16)
	.align		4
.L_16:
        /*0010*/ 	.word	index@(_ZN7cutlass13device_kernelINS_4gemm6kernel13GemmUniversalIN4cute5tupleIJiiiiEEENS1_10collective13CollectiveMmaINS1_34MainloopSm90TmaGmmaWarpSpecializedILi20ENS5_IJNS4_1CILi2EEENSA_ILi1EEESC_EEENS1_35KernelTmaWarpSpecializedCooperativeEEENS5_IJNSA_ILi256EEENSA_ILi96EEENSA_ILi32EEEEEEaNS5_IJlSC_lEEEaSK_NS4_8TiledMMAINS4_8MMA_AtomIJNS4_4SM904GMMA26MMA_64x96x32_S32S8S8_SS_TNEEEENS4_6LayoutISD_NS5_IJSC_NSA_ILi0EEESS_EEEEENS5_IJNS4_10UnderscoreESV_SV_EEEEENS4_13SM90_TMA_LOADENS4_14ComposedLayoutINS4_7SwizzleILi1ELi4ELi3EEENS4_18smem_ptr_flag_bitsILi8EEENSR_INS5_IJNSA_ILi8EEESI_EEENS5_IJSI_SC_EEEEEEEvNS4_8identityENS4_23SM90_TMA_LOAD_MULTICASTES18_vS19_EENS_8epilogue10collective6detail29Sm90TmaWarpSpecializedAdapterINS1D_15DefaultEpilogueIaSK_SK_NS1C_6thread17LinearCombinationIaLi1EiiLNS1H_9ScaleType4KindE0ELNS_15FloatRoundStyleE2EaEENS1_15EpilogueDefaultEEEEEvvEEEEvNT_6ParamsE)
        /*0014*/ 	.word	0x00000000


	//----- nvinfo : EIATTR_MIN_STACK_SIZE
	.align		4
.L_17:
        /*0018*/ 	.byte	0x04, 0x12
        /*001a*/ 	.short	(.L_19 - .L_18)
	.align		4
.L_18:
        /*001c*/ 	.word	index@(_ZN7cutlass13device_kernelINS_4gemm6kernel13GemmUniversalIN4cute5tupleIJiiiiEEENS1_10collective13CollectiveMmaINS1_34MainloopSm90TmaGmmaWarpSpecializedILi20ENS5_IJNS4_1CILi2EEENSA_ILi1EEESC_EEENS1_35KernelTmaWarpSpecializedCooperativeEEENS5_IJNSA_ILi256EEENSA_ILi96EEENSA_ILi32EEEEEEaNS5_IJlSC_lEEEaSK_NS4_8TiledMMAINS4_8MMA_AtomIJNS4_4SM904GMMA26MMA_64x96x32_S32S8S8_SS_TNEEEENS4_6LayoutISD_NS5_IJSC_NSA_ILi0EEESS_EEEEENS5_IJNS4_10UnderscoreESV_SV_EEEEENS4_13SM90_TMA_LOADENS4_14ComposedLayoutINS4_7SwizzleILi1ELi4ELi3EEENS4_18smem_ptr_flag_bitsILi8EEENSR_INS5_IJNSA_ILi8EEESI_EEENS5_IJSI_SC_EEEEEEEvNS4_8identityENS4_23SM90_TMA_LOAD_MULTICASTES18_vS19_EENS_8epilogue10collective6detail29Sm90TmaWarpSpecializedAdapterINS1D_15DefaultEpilogueIaSK_SK_NS1C_6thread17LinearCombinationIaLi1EiiLNS1H_9ScaleType4KindE0ELNS_15FloatRoundStyleE2EaEENS1_15EpilogueDefaultEEEEEvvEEEEvNT_6ParamsE)
        /*0020*/ 	.word	0x00000000
.L_19:


//--------------------- .nv.compat                --------------------------
	.section	.nv.compat,"",@"SHT_CUDA_COMPAT_INFO"
	.align	4
        /*0000*/ 	.byte	0x02, 0x09, 0x01, 0x00, 0x02, 0x02, 0x04, 0x00, 0x02, 0x05, 0x05, 0x00, 0x03, 0x07, 0x01, 0x01
        /*0010*/ 	.byte	0x02, 0x03, 0x01, 0x00, 0x02, 0x06, 0x01, 0x00, 0x04, 0x0b, 0x08, 0x00, 0x00, 0x00, 0x00, 0x00
        /*0020*/ 	.byte	0x00, 0x00, 0x00, 0x00


//--------------------- .nv.info._ZN7cutlass13device_kernelINS_4gemm6kernel13GemmUniversalIN4cute5tupleIJiiiiEEENS1_10collective13CollectiveMmaINS1_34MainloopSm90TmaGmmaWarpSpecializedILi20ENS5_IJNS4_1CILi2EEENSA_ILi1EEESC_EEENS1_35KernelTmaWarpSpecializedCooperativeEEENS5_IJNSA_ILi256EEENSA_ILi96EEENSA_ILi32EEEEEEaNS5_IJlSC_lEEEaSK_NS4_8TiledMMAINS4_8MMA_AtomIJNS4_4SM904GMMA26MMA_64x96x32_S32S8S8_SS_TNEEEENS4_6LayoutISD_NS5_IJSC_NSA_ILi0EEESS_EEEEENS5_IJNS4_10UnderscoreESV_SV_EEEEENS4_13SM90_TMA_LOADENS4_14ComposedLayoutINS4_7SwizzleILi1ELi4ELi3EEENS4_18smem_ptr_flag_bitsILi8EEENSR_INS5_IJNSA_ILi8EEESI_EEENS5_IJSI_SC_EEEEEEEvNS4_8identityENS4_23SM90_TMA_LOAD_MULTICASTES18_vS19_EENS_8epilogue10collective6detail29Sm90TmaWarpSpecializedAdapterINS1D_15DefaultEpilogueIaSK_SK_NS1C_6thread17LinearCombinationIaLi1EiiLNS1H_9ScaleType4KindE0ELNS_15FloatRoundStyleE2EaEENS1_15EpilogueDefaultEEEEEvvEEEEvNT_6ParamsE --------------------------
	.section	.nv.info._ZN7cutlass13device_kernelINS_4gemm6kernel13GemmUniversalIN4cute5tupleIJiiiiEEENS1_10collective13CollectiveMmaINS1_34MainloopSm90TmaGmmaWarpSpecializedILi20ENS5_IJNS4_1CILi2EEENSA_ILi1EEESC_EEENS1_35KernelTmaWarpSpecializedCooperativeEEENS5_IJNSA_ILi256EEENSA_ILi96EEENSA_ILi32EEEEEEaNS5_IJlSC_lEEEaSK_NS4_8TiledMMAINS4_8MMA_AtomIJNS4_4SM904GMMA26MMA_64x96x32_S32S8S8_SS_TNEEEENS4_6LayoutISD_NS5_IJSC_NSA_ILi0EEESS_EEEEENS5_IJNS4_10UnderscoreESV_SV_EEEEENS4_13SM90_TMA_LOADENS4_14ComposedLayoutINS4_7SwizzleILi1ELi4ELi3EEENS4_18smem_ptr_flag_bitsILi8EEENSR_INS5_IJNSA_ILi8EEESI_EEENS5_IJSI_SC_EEEEEEEvNS4_8identityENS4_23SM90_TMA_LOAD_MULTICASTES18_vS19_EENS_8epilogue10collective6detail29Sm90TmaWarpSpecializedAdapterINS1D_15DefaultEpilogueIaSK_SK_NS1C_6thread17LinearCombinationIaLi1EiiLNS1H_9ScaleType4KindE0ELNS_15FloatRoundStyleE2EaEENS1_15EpilogueDefaultEEEEEvvEEEEvNT_6ParamsE,"",@"SHT_CUDA_INFO"
	.sectionflags	@""
	.align	4


	//----- nvinfo : EIATTR_CUDA_API_VERSION
	.align		4
        /*0000*/ 	.byte	0x04, 0x37
        /*0002*/ 	.short	(.L_21 - .L_20)
.L_20:
        /*0004*/ 	.word	0x00000082


	//----- nvinfo : EIATTR_KPARAM_INFO
	.align		4
.L_21:
        /*0008*/ 	.byte	0x04, 0x17
        /*000a*/ 	.short	(.L_23 - .L_22)
.L_22:
        /*000c*/ 	.word	0x00000000
        /*0010*/ 	.short	0x0000
        /*0012*/ 	.short	0x0070
        /*0014*/ 	.byte	0x00, 0xf0, 0x01, 0x10


	//----- nvinfo : EIATTR_SPARSE_MMA_MASK
	.align		4
.L_23:
        /*0018*/ 	.byte	0x03, 0x50
        /*001a*/ 	.short	0x0000


	//----- nvinfo : EIATTR_MAXREG_COUNT
	.align		4
        /*001c*/ 	.byte	0x03, 0x1b
        /*001e*/ 	.short	0x00a8


	//----- nvinfo : EIATTR_NUM_BARRIERS
	.align		4
        /*0020*/ 	.byte	0x02, 0x4c
        /*0022*/ 	.byte	0x01
	.zero		1


	//----- nvinfo : EIATTR_EXTERNS
	.align		4
        /*0024*/ 	.byte	0x04, 0x0f
        /*0026*/ 	.short	(.L_25 - .L_24)


	//   ....[0]....
	.align		4
.L_24:
        /*0028*/ 	.word	index@(__assertfail)


	//----- nvinfo : EIATTR_MERCURY_ISA_VERSION
	.align		4
.L_25:
        /*002c*/ 	.byte	0x03, 0x5f
        /*002e*/ 	.short	0x0101


	//----- nvinfo : EIATTR_INT_WARP_WIDE_INSTR_OFFSETS
	.align		4
        /*0030*/ 	.byte	0x04, 0x31
        /*0032*/ 	.short	(.L_27 - .L_26)


	//   ....[0]....
.L_26:
        /*0034*/ 	.word	0x000006b0


	//   ....[1]....
        /*0038*/ 	.word	0x000006e0


	//   ....[2]....
        /*003c*/ 	.word	0x000008a0


	//----- nvinfo : EIATTR_COOP_GROUP_MASK_REGIDS
	.align		4
.L_27:
        /*0040*/ 	.byte	0x04, 0x29
        /*0042*/ 	.short	(.L_29 - .L_28)


	//   ....[0]....
.L_28:
        /*0044*/ 	.word	0xffffffff


	//   ....[1]....
        /*0048*/ 	.word	0xffffffff


	//   ....[2]....
        /*004c*/ 	.word	0xffffffff


	//   ....[3]....
        /*0050*/ 	.word	0xffffffff


	//   ....[4]....
        /*0054*/ 	.word	0xffffffff


	//   ....[5]....
        /*0058*/ 	.word	0xffffffff


	//----- nvinfo : EIATTR_COOP_GROUP_INSTR_OFFSETS
	.align		4
.L_29:
        /*005c*/ 	.byte	0x04, 0x28
        /*005e*/ 	.short	(.L_31 - .L_30)


	//   ....[0]....
.L_30:
        /*0060*/ 	.word	0x00000060


	//   ....[1]....
        /*0064*/ 	.word	0x00000070


	//   ....[2]....
        /*0068*/ 	.word	0x00000130


	//   ....[3]....
        /*006c*/ 	.word	0x00000500


	//   ....[4]....
        /*0070*/ 	.word	0x00000a20


	//   ....[5]....
        /*0074*/ 	.word	0x00001450


	//----- nvinfo : EIATTR_REG_RECONFIG
	.align		4
.L_31:
        /*0078*/ 	.byte	0x01, 0x54
	.zero		2


	//----- nvinfo : EIATTR_SYSCALL_OFFSETS
	.align		4
        /*007c*/ 	.byte	0x04, 0x46
        /*007e*/ 	.short	(.L_33 - .L_32)


	//   ....[0]....
.L_32:
        /*0080*/ 	.word	0x00001620


	//----- nvinfo : EIATTR_MBARRIER_INSTR_OFFSETS
	.align		4
.L_33:
        /*0084*/ 	.byte	0x04, 0x39
        /*0086*/ 	.short	(.L_35 - .L_34)


	//   ....[0]....
.L_34:
        /*0088*/ 	.word	0x00000250
        /*008c*/ 	.word	0x000000ff
        /*0090*/ 	.word	0x00000000
        /*0094*/ 	.short	0x0100
        /*0096*/ 	.byte	0x08
	.zero		1


	//   ....[1]....
        /*0098*/ 	.word	0x00000260
        /*009c*/ 	.word	0x000000ff
        /*00a0*/ 	.word	0x000000a0
        /*00a4*/ 	.short	0x0100
        /*00a6*/ 	.byte	0x08
	.zero		1


	//   ....[2]....
        /*00a8*/ 	.word	0x00000270
        /*00ac*/ 	.word	0x000000ff
        /*00b0*/ 	.word	0x00000008
        /*00b4*/ 	.short	0x0100
        /*00b6*/ 	.byte	0x08
	.zero		1


	//   ....[3]....
        /*00b8*/ 	.word	0x00000280
        /*00bc*/ 	.word	0x000000ff
        /*00c0*/ 	.word	0x000000a8
        /*00c4*/ 	.short	0x0100
        /*00c6*/ 	.byte	0x08
	.zero		1


	//   ....[4]....
        /*00c8*/ 	.word	0x00000290
        /*00cc*/ 	.word	0x000000ff
        /*00d0*/ 	.word	0x00000010
        /*00d4*/ 	.short	0x0100
        /*00d6*/ 	.byte	0x08
	.zero		1


	//   ....[5]....
        /*00d8*/ 	.word	0x000002a0
        /*00dc*/ 	.word	0x000000ff
        /*00e0*/ 	.word	0x000000b0
        /*00e4*/ 	.short	0x0100
        /*00e6*/ 	.byte	0x08
	.zero		1


	//   ....[6]....
        /*00e8*/ 	.word	0x000002b0
        /*00ec*/ 	.word	0x000000ff
        /*00f0*/ 	.word	0x00000018
        /*00f4*/ 	.short	0x0100
        /*00f6*/ 	.byte	0x08
	.zero		1


	//   ....[7]....
        /*00f8*/ 	.word	0x000002c0
        /*00fc*/ 	.word	0x000000ff
        /*0100*/ 	.word	0x000000b8
        /*0104*/ 	.short	0x0100
        /*0106*/ 	.byte	0x08
	.zero		1


	//   ....[8]....
        /*0108*/ 	.word	0x000002d0
        /*010c*/ 	.word	0x000000ff
        /*0110*/ 	.word	0x00000020
        /*0114*/ 	.short	0x0100
        /*0116*/ 	.byte	0x08
	.zero		1


	//   ....[9]....
        /*0118*/ 	.word	0x000002e0
        /*011c*/ 	.word	0x000000ff
        /*0120*/ 	.word	0x000000c0
        /*0124*/ 	.short	0x0100
        /*0126*/ 	.byte	0x08
	.zero		1


	//   ....[10]....
        /*0128*/ 	.word	0x000002f0
        /*012c*/ 	.word	0x000000ff
        /*0130*/ 	.word	0x00000028
        /*0134*/ 	.short	0x0100
        /*0136*/ 	.byte	0x08
	.zero		1


	//   ....[11]....
        /*0138*/ 	.word	0x00000300
        /*013c*/ 	.word	0x000000ff
        /*0140*/ 	.word	0x000000c8
        /*0144*/ 	.short	0x0100
        /*0146*/ 	.byte	0x08
	.zero		1


	//   ....[12]....
        /*0148*/ 	.word	0x00000310
        /*014c*/ 	.word	0x000000ff
        /*0150*/ 	.word	0x00000030
        /*0154*/ 	.short	0x0100
        /*0156*/ 	.byte	0x08
	.zero		1


	//   ....[13]....
        /*0158*/ 	.word	0x00000320
        /*015c*/ 	.word	0x000000ff
        /*0160*/ 	.word	0x000000d0
        /*0164*/ 	.short	0x0100
        /*0166*/ 	.byte	0x08
	.zero		1


	//   ....[14]....
        /*0168*/ 	.word	0x00000330
        /*016c*/ 	.word	0x000000ff
        /*0170*/ 	.word	0x00000038
        /*0174*/ 	.short	0x0100
        /*0176*/ 	.byte	0x08
	.zero		1


	//   ....[15]....
        /*0178*/ 	.word	0x00000340
        /*017c*/ 	.word	0x000000ff
        /*0180*/ 	.word	0x000000d8
        /*0184*/ 	.short	0x0100
        /*0186*/ 	.byte	0x08
	.zero		1


	//   ....[16]....
        /*0188*/ 	.word	0x00000350
        /*018c*/ 	.word	0x000000ff
        /*0190*/ 	.word	0x00000040
        /*0194*/ 	.short	0x0100
        /*0196*/ 	.byte	0x08
	.zero		1


	//   ....[17]....
        /*0198*/ 	.word	0x00000360
        /*019c*/ 	.word	0x000000ff
        /*01a0*/ 	.word	0x000000e0
        /*01a4*/ 	.short	0x0100
        /*01a6*/ 	.byte	0x08
	.zero		1


	//   ....[18]....
        /*01a8*/ 	.word	0x00000370
        /*01ac*/ 	.word	0x000000ff
        /*01b0*/ 	.word	0x00000048
        /*01b4*/ 	.short	0x0100
        /*01b6*/ 	.byte	0x08
	.zero		1


	//   ....[19]....
        /*01b8*/ 	.word	0x00000380
        /*01bc*/ 	.word	0x000000ff
        /*01c0*/ 	.word	0x000000e8
        /*01c4*/ 	.short	0x0100
        /*01c6*/ 	.byte	0x08
	.zero		1


	//   ....[20]....
        /*01c8*/ 	.word	0x00000390
        /*01cc*/ 	.word	0x000000ff
        /*01d0*/ 	.word	0x00000050
        /*01d4*/ 	.short	0x0100
        /*01d6*/ 	.byte	0x08
	.zero		1


	//   ....[21]....
        /*01d8*/ 	.word	0x000003a0
        /*01dc*/ 	.word	0x000000ff
        /*01e0*/ 	.word	0x000000f0
        /*01e4*/ 	.short	0x0100
        /*01e6*/ 	.byte	0x08
	.zero		1


	//   ....[22]....
        /*01e8*/ 	.word	0x000003b0
        /*01ec*/ 	.word	0x000000ff
        /*01f0*/ 	.word	0x00000058
        /*01f4*/ 	.short	0x0100
        /*01f6*/ 	.byte	0x08
	.zero		1


	//   ....[23]....
        /*01f8*/ 	.word	0x000003c0
        /*01fc*/ 	.word	0x000000ff
        /*0200*/ 	.word	0x000000f8
        /*0204*/ 	.short	0x0100
        /*0206*/ 	.byte	0x08
	.zero		1


	//   ....[24]....
        /*0208*/ 	.word	0x000003d0
        /*020c*/ 	.word	0x000000ff
        /*0210*/ 	.word	0x00000060
        /*0214*/ 	.short	0x0100
        /*0216*/ 	.byte	0x08
	.zero		1


	//   ....[25]....
        /*0218*/ 	.word	0x000003e0
        /*021c*/ 	.word	0x000000ff
        /*0220*/ 	.word	0x00000100
        /*0224*/ 	.short	0x0100
        /*0226*/ 	.byte	0x08
	.zero		1


	//   ....[26]....
        /*0228*/ 	.word	0x000003f0
        /*022c*/ 	.word	0x000000ff
        /*0230*/ 	.word	0x00000068
        /*0234*/ 	.short	0x0100
        /*0236*/ 	.byte	0x08
	.zero		1


	//   ....[27]....
        /*0238*/ 	.word	0x00000400
        /*023c*/ 	.word	0x000000ff
        /*0240*/ 	.word	0x00000108
        /*0244*/ 	.short	0x0100
        /*0246*/ 	.byte	0x08
	.zero		1


	//   ....[28]....
        /*0248*/ 	.word	0x00000410
        /*024c*/ 	.word	0x000000ff
        /*0250*/ 	.word	0x00000070
        /*0254*/ 	.short	0x0100
        /*0256*/ 	.byte	0x08
	.zero		1


	//   ....[29]....
        /*0258*/ 	.word	0x00000420
        /*025c*/ 	.word	0x000000ff
        /*0260*/ 	.word	0x00000110
        /*0264*/ 	.short	0x0100
        /*0266*/ 	.byte	0x08
	.zero		1


	//   ....[30]....
        /*0268*/ 	.word	0x00000430
        /*026c*/ 	.word	0x000000ff
        /*0270*/ 	.word	0x00000078
        /*0274*/ 	.short	0x0100
        /*0276*/ 	.byte	0x08
	.zero		1


	//   ....[31]....
        /*0278*/ 	.word	0x00000440
        /*027c*/ 	.word	0x000000ff
        /*0280*/ 	.word	0x00000118
        /*0284*/ 	.short	0x0100
        /*0286*/ 	.byte	0x08
	.zero		1


	//   ....[32]....
        /*0288*/ 	.word	0x00000450
        /*028c*/ 	.word	0x000000ff
        /*0290*/ 	.word	0x00000080
        /*0294*/ 	.short	0x0100
        /*0296*/ 	.byte	0x08
	.zero		1


	//   ....[33]....
        /*0298*/ 	.word	0x00000460
        /*029c*/ 	.word	0x000000ff
        /*02a0*/ 	.word	0x00000120
        /*02a4*/ 	.short	0x0100
        /*02a6*/ 	.byte	0x08
	.zero		1


	//   ....[34]....
        /*02a8*/ 	.word	0x00000470
        /*02ac*/ 	.word	0x000000ff
        /*02b0*/ 	.word	0x00000088
        /*02b4*/ 	.short	0x0100
        /*02b6*/ 	.byte	0x08
	.zero		1


	//   ....[35]....
        /*02b8*/ 	.word	0x00000480
        /*02bc*/ 	.word	0x000000ff
        /*02c0*/ 	.word	0x00000128
        /*02c4*/ 	.short	0x0100
        /*02c6*/ 	.byte	0x08
	.zero		1


	//   ....[36]....
        /*02c8*/ 	.word	0x00000490
        /*02cc*/ 	.word	0x000000ff
        /*02d0*/ 	.word	0x00000090
        /*02d4*/ 	.short	0x0100
        /*02d6*/ 	.byte	0x08
	.zero		1


	//   ....[37]....
        /*02d8*/ 	.word	0x000004a0
        /*02dc*/ 	.word	0x000000ff
        /*02e0*/ 	.word	0x00000130
        /*02e4*/ 	.short	0x0100
        /*02e6*/ 	.byte	0x08
	.zero		1


	//   ....[38]....
        /*02e8*/ 	.word	0x000004b0
        /*02ec*/ 	.word	0x000000ff
        /*02f0*/ 	.word	0x00000098
        /*02f4*/ 	.short	0x0100
        /*02f6*/ 	.byte	0x08
	.zero		1


	//   ....[39]....
        /*02f8*/ 	.word	0x000004c0
        /*02fc*/ 	.word	0x000000ff
        /*0300*/ 	.word	0x00000138
        /*0304*/ 	.short	0x0100
        /*0306*/ 	.byte	0x08
	.zero		1


	//   ....[40]....
        /*0308*/ 	.word	0x00000920
        /*030c*/ 	.word	0x000000ff
        /*0310*/ 	.word	0x00000150
        /*0314*/ 	.short	0x0100
        /*0316*/ 	.byte	0x06
	.zero		1


	//   ....[41]....
        /*0318*/ 	.word	0x000009b0
        /*031c*/ 	.word	0x000000ff
        /*0320*/ 	.word	0x00000158
        /*0324*/ 	.short	0x0100
        /*0326*/ 	.byte	0x06
	.zero		1


	//   ....[42]....
        /*0328*/ 	.word	0x000016f0
        /*032c*/ 	.word	0x00000003
        /*0330*/ 	.word	0x00000000
        /*0334*/ 	.short	0x010a
        /*0336*/ 	.byte	0x3f
	.zero		1


	//   ....[43]....
        /*0338*/ 	.word	0x00001730
        /*033c*/ 	.word	0x00000003
        /*0340*/ 	.word	0x00000000
        /*0344*/ 	.short	0x010a
        /*0346*/ 	.byte	0x3f
	.zero		1


	//   ....[44]....
        /*0348*/ 	.word	0x000019d0
        /*034c*/ 	.word	0x00000005
        /*0350*/ 	.word	0x00000000
        /*0354*/ 	.short	0x010a
        /*0356*/ 	.byte	0x3f
	.zero		1


	//   ....[45]....
        /*0358*/ 	.word	0x00001a10
        /*035c*/ 	.word	0x00000005
        /*0360*/ 	.word	0x00000000
        /*0364*/ 	.short	0x010a
        /*0366*/ 	.byte	0x3f
	.zero		1


	//   ....[46]....
        /*0368*/ 	.word	0x00001b50
        /*036c*/ 	.word	0x00000004
        /*0370*/ 	.word	0x00000000
        /*0374*/ 	.short	0x0101
        /*0376*/ 	.byte	0x3f
	.zero		1


	//   ....[47]....
        /*0378*/ 	.word	0x00001d70
        /*037c*/ 	.word	0x00000000
        /*0380*/ 	.word	0x00000000
        /*0384*/ 	.short	0x0101
        /*0386*/ 	.byte	0x3f
	.zero		1


	//   ....[48]....
        /*0388*/ 	.word	0x00007bc0
        /*038c*/ 	.word	0x00000017
        /*0390*/ 	.word	0x000000a0
        /*0394*/ 	.short	0x010a
        /*0396*/ 	.byte	0x3f
	.zero		1


	//   ....[49]....
        /*0398*/ 	.word	0x00007f30
        /*039c*/ 	.word	0x00000003
        /*03a0*/ 	.word	0x00000158
        /*03a4*/ 	.short	0x0101
        /*03a6*/ 	.byte	0x3f
	.zero		1


	//   ....[50]....
        /*03a8*/ 	.word	0x00008690
        /*03ac*/ 	.word	0x00000007
        /*03b0*/ 	.word	0x00000000
        /*03b4*/ 	.short	0x010a
        /*03b6*/ 	.byte	0x3f
	.zero		1


	//   ....[51]....
        /*03b8*/ 	.word	0x00008710
        /*03bc*/ 	.word	0x00000008
        /*03c0*/ 	.word	0x00000000
        /*03c4*/ 	.short	0x010a
        /*03c6*/ 	.byte	0x3f
	.zero		1


	//   ....[52]....
        /*03c8*/ 	.word	0x000087a0
        /*03cc*/ 	.word	0x00000009
        /*03d0*/ 	.word	0x00000000
        /*03d4*/ 	.short	0x010a
        /*03d6*/ 	.byte	0x3f
	.zero		1


	//   ....[53]....
        /*03d8*/ 	.word	0x00008830
        /*03dc*/ 	.word	0x00000008
        /*03e0*/ 	.word	0x00000000
        /*03e4*/ 	.short	0x010a
        /*03e6*/ 	.byte	0x3f
	.zero		1


	//   ....[54]....
        /*03e8*/ 	.word	0x000088c0
        /*03ec*/ 	.word	0x00000009
        /*03f0*/ 	.word	0x00000000
        /*03f4*/ 	.short	0x010a
        /*03f6*/ 	.byte	0x3f
	.zero		1


	//   ....[55]....
        /*03f8*/ 	.word	0x00008950
        /*03fc*/ 	.word	0x00000008
        /*0400*/ 	.word	0x00000000
        /*0404*/ 	.short	0x010a
        /*0406*/ 	.byte	0x3f
	.zero		1


	//   ....[56]....
        /*0408*/ 	.word	0x000089e0
        /*040c*/ 	.word	0x00000009
        /*0410*/ 	.word	0x00000000
        /*0414*/ 	.short	0x010a
        /*0416*/ 	.byte	0x3f
	.zero		1


	//   ....[57]....
        /*0418*/ 	.word	0x00008a70
        /*041c*/ 	.word	0x00000008
        /*0420*/ 	.word	0x00000000
        /*0424*/ 	.short	0x010a
        /*0426*/ 	.byte	0x3f
	.zero		1


	//   ....[58]....
        /*0428*/ 	.word	0x00008b00
        /*042c*/ 	.word	0x00000009
        /*0430*/ 	.word	0x00000000
        /*0434*/ 	.short	0x010a
        /*0436*/ 	.byte	0x3f
	.zero		1


	//   ....[59]....
        /*0438*/ 	.word	0x00008b90
        /*043c*/ 	.word	0x00000008
        /*0440*/ 	.word	0x00000000
        /*0444*/ 	.short	0x010a
        /*0446*/ 	.byte	0x3f
	.zero		1


	//   ....[60]....
        /*0448*/ 	.word	0x00008c20
        /*044c*/ 	.word	0x00000009
        /*0450*/ 	.word	0x00000000
        /*0454*/ 	.short	0x010a
        /*0456*/ 	.byte	0x3f
	.zero		1


	//   ....[61]....
        /*0458*/ 	.word	0x00008cb0
        /*045c*/ 	.word	0x00000008
        /*0460*/ 	.word	0x00000000
        /*0464*/ 	.short	0x010a
        /*0466*/ 	.byte	0x3f
	.zero		1


	//   ....[62]....
        /*0468*/ 	.word	0x00008d40
        /*046c*/ 	.word	0x00000009
        /*0470*/ 	.word	0x00000000
        /*0474*/ 	.short	0x010a
        /*0476*/ 	.byte	0x3f
	.zero		1


	//   ....[63]....
        /*0478*/ 	.word	0x00008dd0
        /*047c*/ 	.word	0x00000008
        /*0480*/ 	.word	0x00000000
        /*0484*/ 	.short	0x010a
        /*0486*/ 	.byte	0x3f
	.zero		1


	//   ....[64]....
        /*0488*/ 	.word	0x00008e60
        /*048c*/ 	.word	0x00000009
        /*0490*/ 	.word	0x00000000
        /*0494*/ 	.short	0x010a
        /*0496*/ 	.byte	0x3f
	.zero		1


	//   ....[65]....
        /*0498*/ 	.word	0x00008ef0
        /*049c*/ 	.word	0x00000008
        /*04a0*/ 	.word	0x00000000
        /*04a4*/ 	.short	0x010a
        /*04a6*/ 	.byte	0x3f
	.zero		1


	//   ....[66]....
        /*04a8*/ 	.word	0x00008f80
        /*04ac*/ 	.word	0x00000009
        /*04b0*/ 	.word	0x00000000
        /*04b4*/ 	.short	0x010a
        /*04b6*/ 	.byte	0x3f
	.zero		1


	//   ....[67]....
        /*04b8*/ 	.word	0x00009010
        /*04bc*/ 	.word	0x00000008
        /*04c0*/ 	.word	0x00000000
        /*04c4*/ 	.short	0x010a
        /*04c6*/ 	.byte	0x3f
	.zero		1


	//   ....[68]....
        /*04c8*/ 	.word	0x000090a0
        /*04cc*/ 	.word	0x0000000b
        /*04d0*/ 	.word	0x00000000
        /*04d4*/ 	.short	0x010a
        /*04d6*/ 	.byte	0x3f
	.zero		1


	//   ....[69]....
        /*04d8*/ 	.word	0x00009130
        /*04dc*/ 	.word	0x00000003
        /*04e0*/ 	.word	0x00000000
        /*04e4*/ 	.short	0x010a
        /*04e6*/ 	.byte	0x3f
	.zero		1


	//   ....[70]....
        /*04e8*/ 	.word	0x00009190
        /*04ec*/ 	.word	0x00000003
        /*04f0*/ 	.word	0x00000000
        /*04f4*/ 	.short	0x010a
        /*04f6*/ 	.byte	0x3f
	.zero		1


	//   ....[71]....
        /*04f8*/ 	.word	0x000091e0
        /*04fc*/ 	.word	0x00000005
        /*0500*/ 	.word	0x00000000
        /*0504*/ 	.short	0x010a
        /*0506*/ 	.byte	0x3f
	.zero		1


	//   ....[72]....
        /*0508*/ 	.word	0x000092b0
        /*050c*/ 	.word	0x00000017
        /*0510*/ 	.word	0x000000a0
        /*0514*/ 	.short	0x010a
        /*0516*/ 	.byte	0x3f
	.zero		1


	//   ....[73]....
        /*0518*/ 	.word	0x00009380
        /*051c*/ 	.word	0x00000007
        /*0520*/ 	.word	0x00000000
        /*0524*/ 	.short	0x010a
        /*0526*/ 	.byte	0x3f
	.zero		1


	//   ....[74]....
        /*0528*/ 	.word	0x000093d0
        /*052c*/ 	.word	0x00000008
        /*0530*/ 	.word	0x00000000
        /*0534*/ 	.short	0x010a
        /*0536*/ 	.byte	0x3f
	.zero		1


	//   ....[75]....
        /*0538*/ 	.word	0x00009420
        /*053c*/ 	.word	0x00000009
        /*0540*/ 	.word	0x00000000
        /*0544*/ 	.short	0x010a
        /*0546*/ 	.byte	0x3f
	.zero		1


	//   ....[76]....
        /*0548*/ 	.word	0x00009470
        /*054c*/ 	.word	0x00000008
        /*0550*/ 	.word	0x00000000
        /*0554*/ 	.short	0x010a
        /*0556*/ 	.byte	0x3f
	.zero		1


	//   ....[77]....
        /*0558*/ 	.word	0x000094c0
        /*055c*/ 	.word	0x00000009
        /*0560*/ 	.word	0x00000000
        /*0564*/ 	.short	0x010a
        /*0566*/ 	.byte	0x3f
	.zero		1


	//   ....[78]....
        /*0568*/ 	.word	0x00009510
        /*056c*/ 	.word	0x00000008
        /*0570*/ 	.word	0x00000000
        /*0574*/ 	.short	0x010a
        /*0576*/ 	.byte	0x3f
	.zero		1


	//   ....[79]....
        /*0578*/ 	.word	0x00009560
        /*057c*/ 	.word	0x00000009
        /*0580*/ 	.word	0x00000000
        /*0584*/ 	.short	0x010a
        /*0586*/ 	.byte	0x3f
	.zero		1


	//   ....[80]....
        /*0588*/ 	.word	0x000095b0
        /*058c*/ 	.word	0x00000008
        /*0590*/ 	.word	0x00000000
        /*0594*/ 	.short	0x010a
        /*0596*/ 	.byte	0x3f
	.zero		1


	//   ....[81]....
        /*0598*/ 	.word	0x00009600
        /*059c*/ 	.word	0x00000009
        /*05a0*/ 	.word	0x00000000
        /*05a4*/ 	.short	0x010a
        /*05a6*/ 	.byte	0x3f
	.zero		1


	//   ....[82]....
        /*05a8*/ 	.word	0x00009650
        /*05ac*/ 	.word	0x00000008
        /*05b0*/ 	.word	0x00000000
        /*05b4*/ 	.short	0x010a
        /*05b6*/ 	.byte	0x3f
	.zero		1


	//   ....[83]....
        /*05b8*/ 	.word	0x000096a0
        /*05bc*/ 	.word	0x00000009
        /*05c0*/ 	.word	0x00000000
        /*05c4*/ 	.short	0x010a
        /*05c6*/ 	.byte	0x3f
	.zero		1


	//   ....[84]....
        /*05c8*/ 	.word	0x000096f0
        /*05cc*/ 	.word	0x00000008
        /*05d0*/ 	.word	0x00000000
        /*05d4*/ 	.short	0x010a
        /*05d6*/ 	.byte	0x3f
	.zero		1


	//   ....[85]....
        /*05d8*/ 	.word	0x00009740
        /*05dc*/ 	.word	0x00000009
        /*05e0*/ 	.word	0x00000000
        /*05e4*/ 	.short	0x010a
        /*05e6*/ 	.byte	0x3f
	.zero		1


	//   ....[86]....
        /*05e8*/ 	.word	0x00009790
        /*05ec*/ 	.word	0x00000008
        /*05f0*/ 	.word	0x00000000
        /*05f4*/ 	.short	0x010a
        /*05f6*/ 	.byte	0x3f
	.zero		1


	//   ....[87]....
        /*05f8*/ 	.word	0x000097e0
        /*05fc*/ 	.word	0x00000009
        /*0600*/ 	.word	0x00000000
        /*0604*/ 	.short	0x010a
        /*0606*/ 	.byte	0x3f
	.zero		1


	//   ....[88]....
        /*0608*/ 	.word	0x00009830
        /*060c*/ 	.word	0x00000008
        /*0610*/ 	.word	0x00000000
        /*0614*/ 	.short	0x010a
        /*0616*/ 	.byte	0x3f
	.zero		1


	//   ....[89]....
        /*0618*/ 	.word	0x00009880
        /*061c*/ 	.word	0x00000009
        /*0620*/ 	.word	0x00000000
        /*0624*/ 	.short	0x010a
        /*0626*/ 	.byte	0x3f
	.zero		1


	//   ....[90]....
        /*0628*/ 	.word	0x000098d0
        /*062c*/ 	.word	0x00000008
        /*0630*/ 	.word	0x00000000
        /*0634*/ 	.short	0x010a
        /*0636*/ 	.byte	0x3f
	.zero		1


	//   ....[91]....
        /*0638*/ 	.word	0x00009920
        /*063c*/ 	.word	0x0000000b
        /*0640*/ 	.word	0x00000000
        /*0644*/ 	.short	0x010a
        /*0646*/ 	.byte	0x3f
	.zero		1


	//----- nvinfo : EIATTR_NUM_MBARRIERS
	.align		4
.L_35:
        /*0648*/ 	.byte	0x03, 0x38
        /*064a*/ 	.short	0x002a


	//----- nvinfo : EIATTR_EXIT_INSTR_OFFSETS
	.align		4
        /*064c*/ 	.byte	0x04, 0x1c
        /*064e*/ 	.short	(.L_37 - .L_36)


	//   ....[0]....
.L_36:
        /*0650*/ 	.word	0x00000b80


	//   ....[1]....
        /*0654*/ 	.word	0x00001390


	//   ....[2]....
        /*0658*/ 	.word	0x000072d0


	//   ....[3]....
        /*065c*/ 	.word	0x00007830


	//   ....[4]....
        /*0660*/ 	.word	0x00009180


	//----- nvinfo : EIATTR_MAX_THREADS
	.align		4
.L_37:
        /*0664*/ 	.byte	0x04, 0x05
        /*0666*/ 	.short	(.L_39 - .L_38)
.L_38:
        /*0668*/ 	.word	0x00000180
        /*066c*/ 	.word	0x00000001
        /*0670*/ 	.word	0x00000001


	//----- nvinfo : EIATTR_CRS_STACK_SIZE
	.align		4
.L_39:
        /*0674*/ 	.byte	0x04, 0x1e
        /*0676*/ 	.short	(.L_41 - .L_40)
.L_40:
        /*0678*/ 	.word	0x00000000


	//----- nvinfo : EIATTR_CBANK_PARAM_SIZE
	.align		4
.L_41:
        /*067c*/ 	.byte	0x03, 0x19
        /*067e*/ 	.short	0x0470


	//----- nvinfo : EIATTR_PARAM_CBANK
	.align		4
        /*0680*/ 	.byte	0x04, 0x0a
        /*0682*/ 	.short	(.L_43 - .L_42)
	.align		4
.L_42:
        /*0684*/ 	.word	index@(.nv.constant0._ZN7cutlass13device_kernelINS_4gemm6kernel13GemmUniversalIN4cute5tupleIJiiiiEEENS1_10collective13CollectiveMmaINS1_34MainloopSm90TmaGmmaWarpSpecializedILi20ENS5_IJNS4_1CILi2EEENSA_ILi1EEESC_EEENS1_35KernelTmaWarpSpecializedCooperativeEEENS5_IJNSA_ILi256EEENSA_ILi96EEENSA_ILi32EEEEEEaNS5_IJlSC_lEEEaSK_NS4_8TiledMMAINS4_8MMA_AtomIJNS4_4SM904GMMA26MMA_64x96x32_S32S8S8_SS_TNEEEENS4_6LayoutISD_NS5_IJSC_NSA_ILi0EEESS_EEEEENS5_IJNS4_10UnderscoreESV_SV_EEEEENS4_13SM90_TMA_LOADENS4_14ComposedLayoutINS4_7SwizzleILi1ELi4ELi3EEENS4_18smem_ptr_flag_bitsILi8EEENSR_INS5_IJNSA_ILi8EEESI_EEENS5_IJSI_SC_EEEEEEEvNS4_8identityENS4_23SM90_TMA_LOAD_MULTICASTES18_vS19_EENS_8epilogue10collective6detail29Sm90TmaWarpSpecializedAdapterINS1D_15DefaultEpilogueIaSK_SK_NS1C_6thread17LinearCombinationIaLi1EiiLNS1H_9ScaleType4KindE0ELNS_15FloatRoundStyleE2EaEENS1_15EpilogueDefaultEEEEEvvEEEEvNT_6ParamsE)
        /*0688*/ 	.short	0x0210
        /*068a*/ 	.short	0x0470


	//----- nvinfo : EIATTR_SW_WAR
	.align		4
.L_43:
        /*068c*/ 	.byte	0x04, 0x36
        /*068e*/ 	.short	(.L_45 - .L_44)
.L_44:
        /*0690*/ 	.word	0x00000008
.L_45:


//--------------------- .nv.callgraph             --------------------------
	.section	.nv.callgraph,"",@"SHT_CUDA_CALLGRAPH"
	.align	4
	.sectionentsize	8
	.align		4
        /*0000*/ 	.word	0x00000000
	.align		4
        /*0004*/ 	.word	0xffffffff
	.align		4
        /*0008*/ 	.word	index@(_ZN7cutlass13device_kernelINS_4gemm6kernel13GemmUniversalIN4cute5tupleIJiiiiEEENS1_10collective13CollectiveMmaINS1_34MainloopSm90TmaGmmaWarpSpecializedILi20ENS5_IJNS4_1CILi2EEENSA_ILi1EEESC_EEENS1_35KernelTmaWarpSpecializedCooperativeEEENS5_IJNSA_ILi256EEENSA_ILi96EEENSA_ILi32EEEEEEaNS5_IJlSC_lEEEaSK_NS4_8TiledMMAINS4_8MMA_AtomIJNS4_4SM904GMMA26MMA_64x96x32_S32S8S8_SS_TNEEEENS4_6LayoutISD_NS5_IJSC_NSA_ILi0EEESS_EEEEENS5_IJNS4_10UnderscoreESV_SV_EEEEENS4_13SM90_TMA_LOADENS4_14ComposedLayoutINS4_7SwizzleILi1ELi4ELi3EEENS4_18smem_ptr_flag_bitsILi8EEENSR_INS5_IJNSA_ILi8EEESI_EEENS5_IJSI_SC_EEEEEEEvNS4_8identityENS4_23SM90_TMA_LOAD_MULTICASTES18_vS19_EENS_8epilogue10collective6detail29Sm90TmaWarpSpecializedAdapterINS1D_15DefaultEpilogueIaSK_SK_NS1C_6thread17LinearCombinationIaLi1EiiLNS1H_9ScaleType4KindE0ELNS_15FloatRoundStyleE2EaEENS1_15EpilogueDefaultEEEEEvvEEEEvNT_6ParamsE)
	.align		4
        /*000c*/ 	.word	index@(__assertfail)
	.align		4
        /*0010*/ 	.word	0x00000000
	.align		4
        /*0014*/ 	.word	0xfffffffe
	.align		4
        /*0018*/ 	.word	0x00000000
	.align		4
        /*001c*/ 	.word	0xfffffffd
	.align		4
        /*0020*/ 	.word	0x00000000
	.align		4
        /*0024*/ 	.word	0xfffffffc


//--------------------- .nv.constant4             --------------------------
	.section	.nv.constant4,"a",@progbits
	.align	8
	.align		8
.nv.constant4:
        /*0000*/ 	.dword	__assertfail
	.align		8
        /*0008*/ 	.dword	__unnamed_1
	.align		8
        /*0010*/ 	.dword	_ZN40_INTERNAL_d6f037c8_4_k_cu_d538170d_149304cuda3std3__45__cpo5beginE
	.align		8
        /*0018*/ 	.dword	_ZN40_INTERNAL_d6f037c8_4_k_cu_d538170d_149304cuda3std3__45__cpo3endE
	.align		8
        /*0020*/ 	.dword	_ZN40_INTERNAL_d6f037c8_4_k_cu_d538170d_149304cuda3std3__45__cpo6cbeginE
	.align		8
        /*0028*/ 	.dword	_ZN40_INTERNAL_d6f037c8_4_k_cu_d538170d_149304cuda3std3__45__cpo4cendE
	.align		8
        /*0030*/ 	.dword	_ZN40_INTERNAL_d6f037c8_4_k_cu_d538170d_149304cuda3std3__442_GLOBAL__N__d6f037c8_4_k_cu_d538170d_149306ignoreE
	.align		8
        /*0038*/ 	.dword	_ZN40_INTERNAL_d6f037c8_4_k_cu_d538170d_149304cuda3std3__419piecewise_constructE
	.align		8
        /*0040*/ 	.dword	_ZN40_INTERNAL_d6f037c8_4_k_cu_d538170d_149304cuda3std3__48in_placeE
	.align		8
        /*0048*/ 	.dword	_ZN40_INTERNAL_d6f037c8_4_k_cu_d538170d_149304cuda3std6ranges3__45__cpo4swapE
	.align		8
        /*0050*/ 	.dword	_ZN40_INTERNAL_d6f037c8_4_k_cu_d538170d_149304cuda3std6ranges3__45__cpo9iter_moveE
	.align		8
        /*0058*/ 	.dword	_ZN40_INTERNAL_d6f037c8_4_k_cu_d538170d_149304cute7productE
	.align		8
        /*0060*/ 	.dword	_ZN40_INTERNAL_d6f037c8_4_k_cu_d538170d_149304cute1_E
	.align		8
        /*0068*/ 	.dword	$str$22
	.align		8
        /*0070*/ 	.dword	$str$23


//--------------------- .text._ZN7cutlass13device_kernelINS_4gemm6kernel13GemmUniversalIN4cute5tupleIJiiiiEEENS1_10collective13CollectiveMmaINS1_34MainloopSm90TmaGmmaWarpSpecializedILi20ENS5_IJNS4_1CILi2EEENSA_ILi1EEESC_EEENS1_35KernelTmaWarpSpecializedCooperativeEEENS5_IJNSA_ILi256EEENSA_ILi96EEENSA_ILi32EEEEEEaNS5_IJlSC_lEEEaSK_NS4_8TiledMMAINS4_8MMA_AtomIJNS4_4SM904GMMA26MMA_64x96x32_S32S8S8_SS_TNEEEENS4_6LayoutISD_NS5_IJSC_NSA_ILi0EEESS_EEEEENS5_IJNS4_10UnderscoreESV_SV_EEEEENS4_13SM90_TMA_LOADENS4_14ComposedLayoutINS4_7SwizzleILi1ELi4ELi3EEENS4_18smem_ptr_flag_bitsILi8EEENSR_INS5_IJNSA_ILi8EEESI_EEENS5_IJSI_SC_EEEEEEEvNS4_8identityENS4_23SM90_TMA_LOAD_MULTICASTES18_vS19_EENS_8epilogue10collective6detail29Sm90TmaWarpSpecializedAdapterINS1D_15DefaultEpilogueIaSK_SK_NS1C_6thread17LinearCombinationIaLi1EiiLNS1H_9ScaleType4KindE0ELNS_15FloatRoundStyleE2EaEENS1_15EpilogueDefaultEEEEEvvEEEEvNT_6ParamsE --------------------------
	.section	.text._ZN7cutlass13device_kernelINS_4gemm6kernel13GemmUniversalIN4cute5tupleIJiiiiEEENS1_10collective13CollectiveMmaINS1_34MainloopSm90TmaGmmaWarpSpecializedILi20ENS5_IJNS4_1CILi2EEENSA_ILi1EEESC_EEENS1_35KernelTmaWarpSpecializedCooperativeEEENS5_IJNSA_ILi256EEENSA_ILi96EEENSA_ILi32EEEEEEaNS5_IJlSC_lEEEaSK_NS4_8TiledMMAINS4_8MMA_AtomIJNS4_4SM904GMMA26MMA_64x96x32_S32S8S8_SS_TNEEEENS4_6LayoutISD_NS5_IJSC_NSA_ILi0EEESS_EEEEENS5_IJNS4_10UnderscoreESV_SV_EEEEENS4_13SM90_TMA_LOADENS4_14ComposedLayoutINS4_7SwizzleILi1ELi4ELi3EEENS4_18smem_ptr_flag_bitsILi8EEENSR_INS5_IJNSA_ILi8EEESI_EEENS5_IJSI_SC_EEEEEEEvNS4_8identityENS4_23SM90_TMA_LOAD_MULTICASTES18_vS19_EENS_8epilogue10collective6detail29Sm90TmaWarpSpecializedAdapterINS1D_15DefaultEpilogueIaSK_SK_NS1C_6thread17LinearCombinationIaLi1EiiLNS1H_9ScaleType4KindE0ELNS_15FloatRoundStyleE2EaEENS1_15EpilogueDefaultEEEEEvvEEEEvNT_6ParamsE,"ax",@progbits
	.align	128
.text._ZN7cutlass13device_kernelINS_4gemm6kernel13GemmUniversalIN4cute5tupleIJiiiiEEENS1_10collective13CollectiveMmaINS1_34MainloopSm90TmaGmmaWarpSpecializedILi20ENS5_IJNS4_1CILi2EEENSA_ILi1EEESC_EEENS1_35KernelTmaWarpSpecializedCooperativeEEENS5_IJNSA_ILi256EEENSA_ILi96EEENSA_ILi32EEEEEEaNS5_IJlSC_lEEEaSK_NS4_8TiledMMAINS4_8MMA_AtomIJNS4_4SM904GMMA26MMA_64x96x32_S32S8S8_SS_TNEEEENS4_6LayoutISD_NS5_IJSC_NSA_ILi0EEESS_EEEEENS5_IJNS4_10UnderscoreESV_SV_EEEEENS4_13SM90_TMA_LOADENS4_14ComposedLayoutINS4_7SwizzleILi1ELi4ELi3EEENS4_18smem_ptr_flag_bitsILi8EEENSR_INS5_IJNSA_ILi8EEESI_EEENS5_IJSI_SC_EEEEEEEvNS4_8identityENS4_23SM90_TMA_LOAD_MULTICASTES18_vS19_EENS_8epilogue10collective6detail29Sm90TmaWarpSpecializedAdapterINS1D_15DefaultEpilogueIaSK_SK_NS1C_6thread17LinearCombinationIaLi1EiiLNS1H_9ScaleType4KindE0ELNS_15FloatRoundStyleE2EaEENS1_15EpilogueDefaultEEEEEvvEEEEvNT_6ParamsE:
        .type           _ZN7cutlass13device_kernelINS_4gemm6kernel13GemmUniversalIN4cute5tupleIJiiiiEEENS1_10collective13CollectiveMmaINS1_34MainloopSm90TmaGmmaWarpSpecializedILi20ENS5_IJNS4_1CILi2EEENSA_ILi1EEESC_EEENS1_35KernelTmaWarpSpecializedCooperativeEEENS5_IJNSA_ILi256EEENSA_ILi96EEENSA_ILi32EEEEEEaNS5_IJlSC_lEEEaSK_NS4_8TiledMMAINS4_8MMA_AtomIJNS4_4SM904GMMA26MMA_64x96x32_S32S8S8_SS_TNEEEENS4_6LayoutISD_NS5_IJSC_NSA_ILi0EEESS_EEEEENS5_IJNS4_10UnderscoreESV_SV_EEEEENS4_13SM90_TMA_LOADENS4_14ComposedLayoutINS4_7SwizzleILi1ELi4ELi3EEENS4_18smem_ptr_flag_bitsILi8EEENSR_INS5_IJNSA_ILi8EEESI_EEENS5_IJSI_SC_EEEEEEEvNS4_8identityENS4_23SM90_TMA_LOAD_MULTICASTES18_vS19_EENS_8epilogue10collective6detail29Sm90TmaWarpSpecializedAdapterINS1D_15DefaultEpilogueIaSK_SK_NS1C_6thread17LinearCombinationIaLi1EiiLNS1H_9ScaleType4KindE0ELNS_15FloatRoundStyleE2EaEENS1_15EpilogueDefaultEEEEEvvEEEEvNT_6ParamsE,@function
        .size           _ZN7cutlass13device_kernelINS_4gemm6kernel13GemmUniversalIN4cute5tupleIJiiiiEEENS1_10collective13CollectiveMmaINS1_34MainloopSm90TmaGmmaWarpSpecializedILi20ENS5_IJNS4_1CILi2EEENSA_ILi1EEESC_EEENS1_35KernelTmaWarpSpecializedCooperativeEEENS5_IJNSA_ILi256EEENSA_ILi96EEENSA_ILi32EEEEEEaNS5_IJlSC_lEEEaSK_NS4_8TiledMMAINS4_8MMA_AtomIJNS4_4SM904GMMA26MMA_64x96x32_S32S8S8_SS_TNEEEENS4_6LayoutISD_NS5_IJSC_NSA_ILi0EEESS_EEEEENS5_IJNS4_10UnderscoreESV_SV_EEEEENS4_13SM90_TMA_LOADENS4_14ComposedLayoutINS4_7SwizzleILi1ELi4ELi3EEENS4_18smem_ptr_flag_bitsILi8EEENSR_INS5_IJNSA_ILi8EEESI_EEENS5_IJSI_SC_EEEEEEEvNS4_8identityENS4_23SM90_TMA_LOAD_MULTICASTES18_vS19_EENS_8epilogue10collective6detail29Sm90TmaWarpSpecializedAdapterINS1D_15DefaultEpilogueIaSK_SK_NS1C_6thread17LinearCombinationIaLi1EiiLNS1H_9ScaleType4KindE0ELNS_15FloatRoundStyleE2EaEENS1_15EpilogueDefaultEEEEEvvEEEEvNT_6ParamsE,(.L_x_300 - _ZN7cutlass13device_kernelINS_4gemm6kernel13GemmUniversalIN4cute5tupleIJiiiiEEENS1_10collective13CollectiveMmaINS1_34MainloopSm90TmaGmmaWarpSpecializedILi20ENS5_IJNS4_1CILi2EEENSA_ILi1EEESC_EEENS1_35KernelTmaWarpSpecializedCooperativeEEENS5_IJNSA_ILi256EEENSA_ILi96EEENSA_ILi32EEEEEEaNS5_IJlSC_lEEEaSK_NS4_8TiledMMAINS4_8MMA_AtomIJNS4_4SM904GMMA26MMA_64x96x32_S32S8S8_SS_TNEEEENS4_6LayoutISD_NS5_IJSC_NSA_ILi0EEESS_EEEEENS5_IJNS4_10UnderscoreESV_SV_EEEEENS4_13SM90_TMA_LOADENS4_14ComposedLayoutINS4_7SwizzleILi1ELi4ELi3EEENS4_18smem_ptr_flag_bitsILi8EEENSR_INS5_IJNSA_ILi8EEESI_EEENS5_IJSI_SC_EEEEEEEvNS4_8identityENS4_23SM90_TMA_LOAD_MULTICASTES18_vS19_EENS_8epilogue10collective6detail29Sm90TmaWarpSpecializedAdapterINS1D_15DefaultEpilogueIaSK_SK_NS1C_6thread17LinearCombinationIaLi1EiiLNS1H_9ScaleType4KindE0ELNS_15FloatRoundStyleE2EaEENS1_15EpilogueDefaultEEEEEvvEEEEvNT_6ParamsE)
        .other          _ZN7cutlass13device_kernelINS_4gemm6kernel13GemmUniversalIN4cute5tupleIJiiiiEEENS1_10collective13CollectiveMmaINS1_34MainloopSm90TmaGmmaWarpSpecializedILi20ENS5_IJNS4_1CILi2EEENSA_ILi1EEESC_EEENS1_35KernelTmaWarpSpecializedCooperativeEEENS5_IJNSA_ILi256EEENSA_ILi96EEENSA_ILi32EEEEEEaNS5_IJlSC_lEEEaSK_NS4_8TiledMMAINS4_8MMA_AtomIJNS4_4SM904GMMA26MMA_64x96x32_S32S8S8_SS_TNEEEENS4_6LayoutISD_NS5_IJSC_NSA_ILi0EEESS_EEEEENS5_IJNS4_10UnderscoreESV_SV_EEEEENS4_13SM90_TMA_LOADENS4_14ComposedLayoutINS4_7SwizzleILi1ELi4ELi3EEENS4_18smem_ptr_flag_bitsILi8EEENSR_INS5_IJNSA_ILi8EEESI_EEENS5_IJSI_SC_EEEEEEEvNS4_8identityENS4_23SM90_TMA_LOAD_MULTICASTES18_vS19_EENS_8epilogue10collective6detail29Sm90TmaWarpSpecializedAdapterINS1D_15DefaultEpilogueIaSK_SK_NS1C_6thread17LinearCombinationIaLi1EiiLNS1H_9ScaleType4KindE0ELNS_15FloatRoundStyleE2EaEENS1_15EpilogueDefaultEEEEEvvEEEEvNT_6ParamsE,@"STO_CUDA_ENTRY STV_DEFAULT"
_ZN7cutlass13device_kernelINS_4gemm6kernel13GemmUniversalIN4cute5tupleIJiiiiEEENS1_10collective13CollectiveMmaINS1_34MainloopSm90TmaGmmaWarpSpecializedILi20ENS5_IJNS4_1CILi2EEENSA_ILi1EEESC_EEENS1_35KernelTmaWarpSpecializedCooperativeEEENS5_IJNSA_ILi256EEENSA_ILi96EEENSA_ILi32EEEEEEaNS5_IJlSC_lEEEaSK_NS4_8TiledMMAINS4_8MMA_AtomIJNS4_4SM904GMMA26MMA_64x96x32_S32S8S8_SS_TNEEEENS4_6LayoutISD_NS5_IJSC_NSA_ILi0EEESS_EEEEENS5_IJNS4_10UnderscoreESV_SV_EEEEENS4_13SM90_TMA_LOADENS4_14ComposedLayoutINS4_7SwizzleILi1ELi4ELi3EEENS4_18smem_ptr_flag_bitsILi8EEENSR_INS5_IJNSA_ILi8EEESI_EEENS5_IJSI_SC_EEEEEEEvNS4_8identityENS4_23SM90_TMA_LOAD_MULTICASTES18_vS19_EENS_8epilogue10collective6detail29Sm90TmaWarpSpecializedAdapterINS1D_15DefaultEpilogueIaSK_SK_NS1C_6thread17LinearCombinationIaLi1EiiLNS1H_9ScaleType4KindE0ELNS_15FloatRoundStyleE2EaEENS1_15EpilogueDefaultEEEEEvvEEEEvNT_6ParamsE:
[----:B------:R-:W0:Y:S01]  /*0000*/  LDC R1, c[0x0][0x28] ;  /* 0x00000a00ff017b82 */ /* 0x000e220000000800 */
[----:B------:R-:W1:Y:S01]  /*0010*/  S2R R18, SR_TID.X ;  /* 0x0000000000127919 */ /* 0x000e620000002100 */
[----:B------:R-:W-:Y:S01]  /*0020*/  ELECT P0, URZ, PT ;  /* 0x00000000003f782f */ /* 0x000fe20003800000 */
[----:B------:R-:W-:Y:S01]  /*0030*/  BSSY B0, `(.L_x_0) ;  /* 0x000000f000007945 */ /* 0x000fe20003800000 */
[--C-:B-1----:R-:W-:Y:S02]  /*0040*/  SHF.R.U32.HI R0, RZ, 0x5, R18.reuse ;  /* 0x00000005ff007819 */ /* 0x102fe40000011612 */
[----:B------:R-:W-:-:S03]  /*0050*/  SHF.R.U32.HI R3, RZ, 0x7, R18 ;  /* 0x00000007ff037819 */ /* 0x000fc60000011612 */
[----:B------:R-:W1:Y:S04]  /*0060*/  SHFL.IDX PT, R2, R0, RZ, 0x1f ;  /* 0x00001fff00027589 */ /* 0x000e6800000e0000 */
[----:B------:R2:W3:Y:S01]  /*0070*/  SHFL.IDX PT, R5, R3, RZ, 0x1f ;  /* 0x00001fff03057589 */ /* 0x0004e200000e0000 */
[----:B-1----:R-:W-:-:S13]  /*0080*/  ISETP.NE.OR P0, PT, R2, RZ, !P0 ;  /* 0x000000ff0200720c */ /* 0x002fda0004705670 */
[----:B0-23--:R-:W-:Y:S05]  /*0090*/  @P0 BRA `(.L_x_1) ;  /* 0x0000000000200947 */ /* 0x00dfea0003800000 */
[----:B------:R-:W-:Y:S02]  /*00a0*/  ULDC.64 UR4, c[0x0][0x198] ;  /* 0x0000660000047ab9 */ /* 0x000fe40000000a00 */
[----:B------:R-:W-:Y:S02]  /*00b0*/  UIADD3 UR6, UP0, UR4, 0xf0, URZ ;  /* 0x000000f004067890 */ /* 0x000fe4000ff1e03f */
[----:B------:R-:W-:Y:S02]  /*00c0*/  UIADD3 UR4, UP1, UR4, 0x1f0, URZ ;  /* 0x000001f004047890 */ /* 0x000fe4000ff3e03f */
[----:B------:R-:W-:Y:S02]  /*00d0*/  UIADD3.X UR7, URZ, UR5, URZ, UP0, !UPT ;  /* 0x000000053f077290 */ /* 0x000fe400087fe43f */
[----:B------:R-:W-:-:S07]  /*00e0*/  UIADD3.X UR5, URZ, UR5, URZ, UP1, !UPT ;  /* 0x000000053f057290 */ /* 0x000fce0008ffe43f */
[----:B------:R0:W-:Y:S02]  /*00f0*/  UTMACCTL.PF [UR6] ;  /* 0x00000000060079b9 */ /* 0x0001e40008040000 */
[----:B------:R0:W-:Y:S02]  /*0100*/  UTMACCTL.PF [UR4] ;  /* 0x00000000040079b9 */ /* 0x0001e40008040000 */
[----:B0-----:R-:W-:Y:S01]  /*0110*/  NOP ;  /* 0x0000000000007918 */ /* 0x001fe20000000000 */
.L_x_1:
[----:B------:R-:W-:Y:S05]  /*0120*/  BSYNC B0 ;  /* 0x0000000000007941 */ /* 0x000fea0003800000 */
.L_x_0:
[----:B------:R-:W0:Y:S02]  /*0130*/  SHFL.IDX PT, R3, R0, RZ, 0x1f ;  /* 0x00001fff00037589 */ /* 0x000e2400000e0000 */
[----:B0-----:R-:W-:-:S13]  /*0140*/  ISETP.NE.AND P0, PT, R3, RZ, PT ;  /* 0x000000ff0300720c */ /* 0x001fda0003f05270 */
[----:B------:R-:W-:Y:S05]  /*0150*/  @P0 BRA `(.L_x_2) ;  /* 0x0000000000e40947 */ /* 0x000fea0003800000 */
[----:B------:R-:W-:Y:S01]  /*0160*/  ELECT P0, URZ, PT ;  /* 0x00000000003f782f */ /* 0x000fe20003800000 */
[----:B------:R-:W-:-:S12]  /*0170*/  BSSY B0, `(.L_x_2) ;  /* 0x0000037000007945 */ /* 0x000fd80003800000 */
[----:B------:R-:W-:Y:S05]  /*0180*/  @!P0 BRA `(.L_x_3) ;  /* 0x0000000000d48947 */ /* 0x000fea0003800000 */
[----:B------:R-:W0:Y:S01]  /*0190*/  S2UR UR8, SR_CgaCtaId ;  /* 0x00000000000879c3 */ /* 0x000e220000008800 */
[----:B------:R-:W-:Y:S01]  /*01a0*/  UMOV UR4, 0x400 ;  /* 0x0000040000047882 */ /* 0x000fe20000000000 */
[----:B------:R-:W-:Y:S01]  /*01b0*/  UMOV UR5, 0x1 ;  /* 0x0000000100057882 */ /* 0x000fe20000000000 */
[----:B------:R-:W-:Y:S02]  /*01c0*/  UMOV UR6, 0x4 ;  /* 0x0000000400067882 */ /* 0x000fe40000000000 */
[----:B------:R-:W-:-:S04]  /*01d0*/  UIADD3 UR6, -UR6, 0x100000, URZ ;  /* 0x0010000006067890 */ /* 0x000fc8000fffe13f */
[----:B------:R-:W-:Y:S02]  /*01e0*/  USHF.L.U32 UR7, UR6, 0xb, URZ ;  /* 0x0000000b06077899 */ /* 0x000fe4000800063f */
[----:B------:R-:W-:Y:S02]  /*01f0*/  USHF.L.U32 UR6, UR6, 0x1, URZ ;  /* 0x0000000106067899 */ /* 0x000fe4000800063f */
[----:B0-----:R-:W-:Y:S02]  /*0200*/  ULEA UR8, UR8, UR4, 0x18 ;  /* 0x0000000408087291 */ /* 0x001fe4000f8ec03f */
[----:B------:R-:W-:-:S04]  /*0210*/  UIADD3 UR4, -UR5, 0x100000, URZ ;  /* 0x0010000005047890 */ /* 0x000fc8000fffe13f */
[----:B------:R-:W-:Y:S02]  /*0220*/  USHF.L.U32 UR5, UR4, 0xb, URZ ;  /* 0x0000000b04057899 */ /* 0x000fe4000800063f */
[----:B------:R-:W-:Y:S01]  /*0230*/  USHF.L.U32 UR4, UR4, 0x1, URZ ;  /* 0x0000000104047899 */ /* 0x000fe2000800063f */
[----:B------:R-:W0:Y:S11]  /*0240*/  FENCE.VIEW.ASYNC.S ;  /* 0x00000000000073c6 */ /* 0x000e360000000000 */
[----:B0-----:R0:W1:Y:S01]  /*0250*/  SYNCS.EXCH.64 URZ, [UR8], UR4 ;  /* 0x00000004083f75b2 */ /* 0x0010620008000100 */
[----:B------:R0:W2:Y:S01]  /*0260*/  SYNCS.EXCH.64 URZ, [UR8+0xa0], UR6 ;  /* 0x0000a006083f75b2 */ /* 0x0000a20008000100 */
[----:B------:R0:W3:Y:S01]  /*0270*/  SYNCS.EXCH.64 URZ, [UR8+0x8], UR4 ;  /* 0x00000804083f75b2 */ /* 0x0000e20008000100 */
[----:B------:R0:W4:Y:S01]  /*0280*/  SYNCS.EXCH.64 URZ, [UR8+0xa8], UR6 ;  /* 0x0000a806083f75b2 */ /* 0x0001220008000100 */
[----:B------:R0:W0:Y:S01]  /*0290*/  SYNCS.EXCH.64 URZ, [UR8+0x10], UR4 ;  /* 0x00001004083f75b2 */ /* 0x0000220008000100 */
        /* <DEDUP_REMOVED lines=35> */
[----:B-1234-:R-:W-:Y:S01]  /*04d0*/  NOP ;  /* 0x0000000000007918 */ /* 0x01efe20000000000 */
.L_x_3:
[----:B0-----:R-:W-:Y:S05]  /*04e0*/  BSYNC B0 ;  /* 0x0000000000007941 */ /* 0x001fea0003800000 */
.L_x_2:
[----:B------:R-:W-:Y:S01]  /*04f0*/  SHF.R.S32.HI R7, RZ, 0x1f, R18 ;  /* 0x0000001fff077819 */ /* 0x000fe20000011412 */
[----:B------:R-:W0:Y:S01]  /*0500*/  SHFL.IDX PT, R0, R0, RZ, 0x1f ;  /* 0x00001fff00007589 */ /* 0x000e2200000e0000 */
[----:B------:R-:W1:Y:S01]  /*0510*/  S2UR UR8, SR_CTAID.X ;  /* 0x00000000000879c3 */ /* 0x000e620000002500 */
[----:B------:R-:W-:Y:S02]  /*0520*/  ELECT P0, URZ, PT ;  /* 0x00000000003f782f */ /* 0x000fe40003800000 */
[----:B------:R-:W-:Y:S01]  /*0530*/  LEA.HI R7, R7, R18, RZ, 0x7 ;  /* 0x0000001207077211 */ /* 0x000fe200078f38ff */
[----:B------:R-:W2:Y:S01]  /*0540*/  S2R R4, SR_CTAID.Y ;  /* 0x0000000000047919 */ /* 0x000ea20000002600 */
[----:B------:R-:W-:Y:S01]  /*0550*/  SHF.R.S32.HI R8, RZ, 0x1f, R3 ;  /* 0x0000001fff087819 */ /* 0x000fe20000011403 */
[----:B------:R-:W-:Y:S01]  /*0560*/  ULDC UR4, c[0x0][0x150] ;  /* 0x0000540000047ab9 */ /* 0x000fe20000000800 */
[----:B------:R-:W-:Y:S01]  /*0570*/  LOP3.LUT R7, R7, 0xffffff80, RZ, 0xc0, !PT ;  /* 0xffffff8007077812 */ /* 0x000fe200078ec0ff */
[----:B------:R-:W-:Y:S01]  /*0580*/  NOP ;  /* 0x0000000000007918 */ /* 0x000fe20000000000 */
[----:B------:R-:W-:Y:S01]  /*0590*/  LEA.HI R8, R8, R3, RZ, 0x2 ;  /* 0x0000000308087211 */ /* 0x000fe200078f10ff */
[----:B------:R-:W3:Y:S01]  /*05a0*/  LDC R10, c[0x0][0x144] ;  /* 0x00005100ff0a7b82 */ /* 0x000ee20000000800 */
[----:B------:R-:W-:Y:S01]  /*05b0*/  NOP ;  /* 0x0000000000007918 */ /* 0x000fe20000000000 */
[----:B------:R-:W-:Y:S01]  /*05c0*/  IMAD.IADD R6, R18, 0x1, -R7 ;  /* 0x0000000112067824 */ /* 0x000fe200078e0a07 */
[----:B------:R-:W-:Y:S01]  /*05d0*/  LOP3.LUT R8, R8, 0x3ffffffc, RZ, 0xc0, !PT ;  /* 0x3ffffffc08087812 */ /* 0x000fe200078ec0ff */
[----:B------:R-:W-:Y:S01]  /*05e0*/  IMAD.MOV.U32 R22, RZ, RZ, 0x1 ;  /* 0x00000001ff167424 */ /* 0x000fe200078e00ff */
[----:B------:R-:W-:-:S02]  /*05f0*/  ISETP.NE.AND P3, PT, R5, RZ, PT ;  /* 0x000000ff0500720c */ /* 0x000fc40003f65270 */
[----:B------:R-:W-:Y:S01]  /*0600*/  SHF.R.S32.HI R7, RZ, 0x1f, R6 ;  /* 0x0000001fff077819 */ /* 0x000fe20000011406 */
[----:B------:R-:W-:Y:S01]  /*0610*/  IMAD.IADD R8, R3, 0x1, -R8 ;  /* 0x0000000103087824 */ /* 0x000fe200078e0a08 */
[----:B------:R-:W4:Y:S02]  /*0620*/  LDC R13, c[0x0][0x140] ;  /* 0x00005000ff0d7b82 */ /* 0x000f240000000800 */
[----:B------:R-:W-:Y:S02]  /*0630*/  LEA.HI R7, R7, R6, RZ, 0x3 ;  /* 0x0000000607077211 */ /* 0x000fe400078f18ff */
[----:B0-----:R-:W-:Y:S02]  /*0640*/  ISETP.NE.OR P0, PT, R0, RZ, !P0 ;  /* 0x000000ff0000720c */ /* 0x001fe40004705670 */
[--C-:B------:R-:W-:Y:S02]  /*0650*/  SHF.R.S32.HI R0, RZ, 0x3, R7.reuse ;  /* 0x00000003ff007819 */ /* 0x100fe40000011407 */
[----:B------:R-:W-:-:S02]  /*0660*/  SHF.R.S32.HI R7, RZ, 0x1f, R7 ;  /* 0x0000001fff077819 */ /* 0x000fc40000011407 */
[----:B-1----:R-:W-:Y:S02]  /*0670*/  I2FP.F32.U32 R9, UR8 ;  /* 0x0000000800097c45 */ /* 0x002fe40008201000 */
[----:B------:R-:W-:-:S03]  /*0680*/  LEA.HI R7, R7, R0, RZ, 0x2 ;  /* 0x0000000007077211 */ /* 0x000fc600078f10ff */
[----:B------:R-:W-:Y:S01]  /*0690*/  FMUL R9, R9, UR4 ;  /* 0x0000000409097c20 */ /* 0x000fe20008400000 */
[----:B------:R-:W-:Y:S01]  /*06a0*/  LOP3.LUT R7, R7, 0xfffffffc, RZ, 0xc0, !PT ;  /* 0xfffffffc07077812 */ /* 0x000fe200078ec0ff */
[----:B------:R-:W-:Y:S01]  /*06b0*/  VOTEU.ALL UP0, P0 ;  /* 0x00000000003f7886 */ /* 0x000fe20000000000 */
[----:B--2---:R-:W-:Y:S01]  /*06c0*/  I2FP.F32.U32 R3, R4 ;  /* 0x0000000400037245 */ /* 0x004fe20000201000 */
[----:B------:R-:W-:Y:S01]  /*06d0*/  ULDC UR4, c[0x0][0x154] ;  /* 0x0000550000047ab9 */ /* 0x000fe20000000800 */
[----:B------:R-:W-:Y:S01]  /*06e0*/  VOTEU.ALL UP1, P0 ;  /* 0x00000000003f7886 */ /* 0x000fe20000020000 */
[----:B------:R-:W0:Y:S01]  /*06f0*/  F2I.U32.TRUNC.NTZ R9, R9 ;  /* 0x0000000900097305 */ /* 0x000e22000020f000 */
[----:B------:R-:W-:Y:S01]  /*0700*/  IMAD.IADD R7, R0, 0x1, -R7 ;  /* 0x0000000100077824 */ /* 0x000fe200078e0a07 */
[----:B------:R-:W1:Y:S01]  /*0710*/  @!UP0 S2UR UR7, SR_CgaCtaId ;  /* 0x00000000000789c3 */ /* 0x000e620000008800 */
[----:B------:R-:W-:Y:S01]  /*0720*/  FMUL R12, R3, UR4 ;  /* 0x00000004030c7c20 */ /* 0x000fe20008400000 */
[----:B------:R-:W-:Y:S01]  /*0730*/  UMOV UR4, 0x20 ;  /* 0x0000002000047882 */ /* 0x000fe20000000000 */
[----:B------:R-:W-:Y:S01]  /*0740*/  IMAD R8, R8, 0x4, R7 ;  /* 0x0000000408087824 */ /* 0x000fe200078e0207 */
[----:B------:R-:W-:Y:S01]  /*0750*/  @!UP0 UMOV UR6, 0x400 ;  /* 0x0000040000068882 */ /* 0x000fe20000000000 */
[----:B------:R-:W-:-:S04]  /*0760*/  @!UP0 UIADD3 UR4, -UR4, 0x100000, URZ ;  /* 0x0010000004048890 */ /* 0x000fc8000fffe13f */
[----:B------:R-:W-:Y:S02]  /*0770*/  @!UP0 USHF.L.U32 UR5, UR4, 0xb, URZ ;  /* 0x0000000b04058899 */ /* 0x000fe4000800063f */
[----:B------:R-:W-:Y:S01]  /*0780*/  @!UP0 USHF.L.U32 UR4, UR4, 0x1, URZ ;  /* 0x0000000104048899 */ /* 0x000fe2000800063f */
[----:B----4-:R-:W-:Y:S01]  /*0790*/  ISETP.EQ.U32.AND P2, PT, R13, 0x1, PT ;  /* 0x000000010d00780c */ /* 0x010fe20003f42070 */
[----:B------:R-:W2:Y:S01]  /*07a0*/  F2I.U32.TRUNC.NTZ R12, R12 ;  /* 0x0000000c000c7305 */ /* 0x000ea2000020f000 */
[C---:B------:R-:W-:Y:S01]  /*07b0*/  LEA.HI R0, R8.reuse, R8, RZ, 0x1 ;  /* 0x0000000808007211 */ /* 0x040fe200078f08ff */
[----:B------:R-:W4:Y:S01]  /*07c0*/  LDC R7, c[0x0][0x148] ;  /* 0x00005200ff077b82 */ /* 0x000f220000000800 */
[----:B------:R-:W-:Y:S02]  /*07d0*/  IMAD.SHL.U32 R23, R8, 0x4, RZ ;  /* 0x0000000408177824 */ /* 0x000fe400078e00ff */
[----:B------:R-:W-:Y:S01]  /*07e0*/  LOP3.LUT R11, R0, 0xfffffffe, RZ, 0xc0, !PT ;  /* 0xfffffffe000b7812 */ /* 0x000fe200078ec0ff */
[----:B0-----:R-:W-:Y:S01]  /*07f0*/  IMAD.MOV R15, RZ, RZ, -R9 ;  /* 0x000000ffff0f7224 */ /* 0x001fe200078e0a09 */
[----:B------:R-:W-:-:S02]  /*0800*/  SHF.R.S32.HI R9, RZ, 0x1f, R2 ;  /* 0x0000001fff097819 */ /* 0x000fc40000011402 */
[----:B------:R-:W-:Y:S01]  /*0810*/  LOP3.LUT R23, R8, 0xc, R23, 0x78, !PT ;  /* 0x0000000c08177812 */ /* 0x000fe200078e7817 */
[----:B---3--:R-:W-:Y:S01]  /*0820*/  IMAD R3, R10, R15, UR8 ;  /* 0x000000080a037e24 */ /* 0x008fe2000f8e020f */
[----:B------:R-:W-:Y:S01]  /*0830*/  LEA.HI R9, R9, R2, RZ, 0x2 ;  /* 0x0000000209097211 */ /* 0x000fe200078f10ff */
[----:B------:R-:W-:-:S03]  /*0840*/  IMAD.IADD R0, R8, 0x1, -R11 ;  /* 0x0000000108007824 */ /* 0x000fc600078e0a0b */
[----:B------:R-:W-:Y:S01]  /*0850*/  LOP3.LUT R9, R9, 0xfffffffc, RZ, 0xc0, !PT ;  /* 0xfffffffc09097812 */ /* 0x000fe200078ec0ff */
[----:B--2---:R-:W-:Y:S01]  /*0860*/  IMAD.MOV R24, RZ, RZ, -R12 ;  /* 0x000000ffff187224 */ /* 0x004fe200078e0a0c */
[----:B------:R-:W-:Y:S01]  /*0870*/  ISETP.NE.AND P4, PT, R0, R3, PT ;  /* 0x000000030000720c */ /* 0x000fe20003f85270 */
[----:B-1----:R-:W-:Y:S02]  /*0880*/  @!UP0 ULEA UR6, UR7, UR6, 0x18 ;  /* 0x0000000607068291 */ /* 0x002fe4000f8ec03f */
[----:B------:R-:W-:Y:S01]  /*0890*/  IMAD.IADD R0, R2, 0x1, -R9 ;  /* 0x0000000102007824 */ /* 0x000fe200078e0a09 */
[----:B------:R-:W-:Y:S01]  /*08a0*/  VOTEU.ALL UP0, P0 ;  /* 0x00000000003f7886 */ /* 0x000fe20000000000 */
[----:B------:R-:W-:Y:S01]  /*08b0*/  LOP3.LUT P0, RZ, R6, 0x7, RZ, 0xc0, !PT ;  /* 0x0000000706ff7812 */ /* 0x000fe2000780c0ff */
[----:B------:R-:W-:Y:S02]  /*08c0*/  VIADD R6, R5, 0xffffffff ;  /* 0xffffffff05067836 */ /* 0x000fe40000000000 */
[----:B------:R-:W-:Y:S01]  /*08d0*/  ISETP.NE.AND P1, PT, R0, 0x3, PT ;  /* 0x000000030000780c */ /* 0x000fe20003f25270 */
[----:B----4-:R-:W-:Y:S01]  /*08e0*/  IMAD R9, R7, R24, R4 ;  /* 0x0000001807097224 */ /* 0x010fe200078e0204 */
[----:B------:R-:W-:-:S02]  /*08f0*/  ISETP.LT.U32.AND P0, PT, R23, 0x2, !P0 ;  /* 0x000000021700780c */ /* 0x000fc40004701070 */
[----:B------:R-:W-:Y:S01]  /*0900*/  ISETP.EQ.OR P1, PT, R0, RZ, !P1 ;  /* 0x000000ff0000720c */ /* 0x000fe20004f22670 */
[----:B------:R-:W0:Y:S02]  /*0910*/  FENCE.VIEW.ASYNC.S ;  /* 0x00000000000073c6 */ /* 0x000e240000000000 */
[----:B0-----:R0:W1:Y:S01]  /*0920*/  @!UP0 SYNCS.EXCH.64 URZ, [UR6+0x150], UR4 ;  /* 0x00015004063f85b2 */ /* 0x0010620008000100 */
[----:B------:R-:W-:Y:S02]  /*0930*/  @P4 LEA.HI R2, R23, R23, RZ, 0x1 ;  /* 0x0000001717024211 */ /* 0x000fe400078f08ff */
[----:B------:R-:W-:Y:S02]  /*0940*/  ISETP.EQ.AND P1, PT, R5, RZ, P1 ;  /* 0x000000ff0500720c */ /* 0x000fe40000f22270 */
[----:B------:R-:W-:Y:S02]  /*0950*/  @P4 SHF.R.S32.HI R2, RZ, 0x1, R2 ;  /* 0x00000001ff024819 */ /* 0x000fe40000011402 */
[----:B------:R-:W-:-:S02]  /*0960*/  ISETP.GE.U32.AND P6, PT, R6, 0x2, PT ;  /* 0x000000020600780c */ /* 0x000fc40003fc6070 */
[----:B------:R-:W-:Y:S02]  /*0970*/  @P4 ISETP.NE.AND P5, PT, R2, R9, PT ;  /* 0x000000090200420c */ /* 0x000fe40003fa5270 */
[----:B------:R-:W-:Y:S02]  /*0980*/  SEL R9, RZ, 0x1, !P0 ;  /* 0x00000001ff097807 */ /* 0x000fe40004000000 */
[----:B------:R-:W-:Y:S02]  /*0990*/  @P4 SEL R22, RZ, 0x1, P5 ;  /* 0x00000001ff164807 */ /* 0x000fe40002800000 */
[----:B------:R-:W-:Y:S01]  /*09a0*/  SEL R19, RZ, 0x1, !P1 ;  /* 0x00000001ff137807 */ /* 0x000fe20004800000 */
[----:B------:R0:W2:Y:S01]  /*09b0*/  @!UP1 SYNCS.EXCH.64 URZ, [UR6+0x158], UR4 ;  /* 0x00015804063f95b2 */ /* 0x0000a20008000100 */
[----:B------:R-:W-:Y:S01]  /*09c0*/  LOP3.LUT R22, R22, R9, RZ, 0xc0, !PT ;  /* 0x0000000916167212 */ /* 0x000fe200078ec0ff */
[----:B------:R-:W-:Y:S01]  /*09d0*/  NOP ;  /* 0x0000000000007918 */ /* 0x000fe20000000000 */
[----:B------:R-:W-:Y:S01]  /*09e0*/  SEL R19, R19, 0x2, P6 ;  /* 0x0000000213137807 */ /* 0x000fe20003000000 */
[----:B------:R-:W-:Y:S06]  /*09f0*/  @!P2 BRA `(.L_x_4) ;  /* 0x000000000008a947 */ /* 0x000fec0003800000 */
[----:B-12---:R-:W-:Y:S01]  /*0a00*/  UCGABAR_ARV ;  /* 0x00000000000079c7 */ /* 0x006fe20008000000 */
[----:B------:R-:W-:Y:S05]  /*0a10*/  BRA `(.L_x_5) ;  /* 0x0000000000047947 */ /* 0x000fea0003800000 */
.L_x_4:
[----:B-12---:R-:W-:Y:S01]  /*0a20*/  NOP ;  /* 0x0000000000007918 */ /* 0x006fe20000000000 */
.L_x_5:
[----:B------:R-:W1:Y:S01]  /*0a30*/  LDC R2, c[0x0][0x65c] ;  /* 0x00019700ff027b82 */ /* 0x000e620000000800 */
[----:B------:R-:W-:Y:S02]  /*0a40*/  IMAD.U32 R8, RZ, RZ, UR8 ;  /* 0x00000008ff087e24 */ /* 0x000fe4000f8e00ff */
[----:B------:R-:W-:Y:S01]  /*0a50*/  IMAD.MOV.U32 R9, RZ, RZ, RZ ;  /* 0x000000ffff097224 */ /* 0x000fe200078e00ff */
[----:B-1----:R-:W-:-:S04]  /*0a60*/  ISETP.NE.AND P1, PT, R2, 0x1, PT ;  /* 0x000000010200780c */ /* 0x002fc80003f25270 */
[----:B------:R-:W-:-:S09]  /*0a70*/  P2R R5, PR, RZ, 0x2 ;  /* 0x00000002ff057803 */ /* 0x000fd20000000000 */
[----:B------:R-:W1:Y:S01]  /*0a80*/  @P1 LDC R17, c[0x0][0x10] ;  /* 0x00000400ff111b82 */ /* 0x000e620000000800 */
[----:B------:R-:W-:Y:S02]  /*0a90*/  @P1 IMAD.MOV.U32 R5, RZ, RZ, RZ ;  /* 0x000000ffff051224 */ /* 0x000fe400078e00ff */
[----:B------:R-:W-:-:S05]  /*0aa0*/  @P1 IMAD.MOV.U32 R13, RZ, RZ, RZ ;  /* 0x000000ffff0d1224 */ /* 0x000fca00078e00ff */
[----:B------:R-:W2:Y:S01]  /*0ab0*/  @!P1 LDC R11, c[0x0][0xc] ;  /* 0x00000300ff0b9b82 */ /* 0x000ea20000000800 */
[----:B-1----:R-:W-:-:S04]  /*0ac0*/  @P1 IMAD.WIDE.U32 R16, R17, UR8, R4 ;  /* 0x0000000811101c25 */ /* 0x002fc8000f8e0004 */
[----:B------:R-:W-:Y:S02]  /*0ad0*/  @P1 IMAD.IADD R17, R17, 0x1, R13 ;  /* 0x0000000111111824 */ /* 0x000fe400078e020d */
[----:B--2---:R-:W-:-:S04]  /*0ae0*/  @!P1 IMAD.WIDE.U32 R8, R4, R11, R8 ;  /* 0x0000000b04089225 */ /* 0x004fc800078e0008 */
[----:B------:R-:W-:Y:S02]  /*0af0*/  @!P1 IMAD.MOV.U32 R16, RZ, RZ, R8 ;  /* 0x000000ffff109224 */ /* 0x000fe400078e0008 */
[----:B------:R-:W-:Y:S01]  /*0b00*/  @!P1 IMAD.MOV.U32 R17, RZ, RZ, R9 ;  /* 0x000000ffff119224 */ /* 0x000fe200078e0009 */
[----:B------:R-:W-:Y:S06]  /*0b10*/  @!P2 BRA `(.L_x_6) ;  /* 0x00000000000ca947 */ /* 0x000fec0003800000 */
[----:B------:R-:W-:Y:S01]  /*0b20*/  UCGABAR_WAIT ;  /* 0x0000000000007dc7 */ /* 0x000fe20008000000 */
[----:B------:R-:W-:Y:S01]  /*0b30*/  CCTL.IVALL ;  /* 0x00000000ff00798f */ /* 0x000fe20002000000 */
[----:B------:R-:W-:Y:S05]  /*0b40*/  BRA `(.L_x_7) ;  /* 0x0000000000047947 */ /* 0x000fea0003800000 */
.L_x_6:
[----:B------:R-:W-:Y:S06]  /*0b50*/  BAR.SYNC.DEFER_BLOCKING 0x0 ;  /* 0x0000000000007b1d */ /* 0x000fec0000010000 */
.L_x_7:
[----:B------:R-:W-:Y:S05]  /*0b60*/  @!P3 BRA `(.L_x_8) ;  /* 0x0000006400dcb947 */ /* 0x000fea0003800000 */
[----:B------:R-:W-:-:S13]  /*0b70*/  ISETP.GT.U32.AND P0, PT, R6, 0x1, PT ;  /* 0x000000010600780c */ /* 0x000fda0003f04070 */
[----:B0-----:R-:W-:Y:S05]  /*0b80*/  @P0 EXIT ;  /* 0x000000000000094d */ /* 0x001fea0003800000 */
[----:B------:R-:W-:Y:S01]  /*0b90*/  ULDC.64 UR4, c[0x0][0x650] ;  /* 0x0001940000047ab9 */ /* 0x000fe20000000a00 */
[----:B------:R-:W-:Y:S01]  /*0ba0*/  PRMT R0, RZ, 0x7610, R0 ;  /* 0x00007610ff007816 */ /* 0x000fe20000000000 */
[----:B------:R-:W-:Y:S01]  /*0bb0*/  IMAD.MOV.U32 R122, RZ, RZ, -0x1 ;  /* 0xffffffffff7a7424 */ /* 0x000fe200078e00ff */
[----:B------:R-:W-:Y:S01]  /*0bc0*/  ISETP.GE.U32.AND P0, PT, R16, UR4, PT ;  /* 0x0000000410007c0c */ /* 0x000fe2000bf06070 */
[----:B------:R-:W-:Y:S02]  /*0bd0*/  IMAD.MOV.U32 R123, RZ, RZ, -0x1 ;  /* 0xffffffffff7b7424 */ /* 0x000fe400078e00ff */
[----:B------:R-:W-:Y:S01]  /*0be0*/  IMAD.MOV.U32 R120, RZ, RZ, -0x1 ;  /* 0xffffffffff787424 */ /* 0x000fe200078e00ff */
[----:B------:R-:W-:-:S13]  /*0bf0*/  ISETP.GE.U32.AND.EX P0, PT, R17, UR5, PT, P0 ;  /* 0x0000000511007c0c */ /* 0x000fda000bf06100 */
[----:B------:R-:W-:Y:S05]  /*0c00*/  @P0 BRA `(.L_x_9) ;  /* 0x0000000400280947 */ /* 0x000fea0003800000 */
[----:B------:R-:W0:Y:S01]  /*0c10*/  LDC.64 R20, c[0x0][0x628] ;  /* 0x00018a00ff147b82 */ /* 0x000e220000000a00 */
[----:B------:R-:W-:Y:S02]  /*0c20*/  IMAD.MOV.U32 R8, RZ, RZ, R16 ;  /* 0x000000ffff087224 */ /* 0x000fe400078e0010 */
[----:B------:R-:W-:-:S05]  /*0c30*/  IMAD.MOV.U32 R9, RZ, RZ, R17 ;  /* 0x000000ffff097224 */ /* 0x000fca00078e0011 */
[----:B------:R-:W1:Y:S08]  /*0c40*/  LDC R0, c[0x0][0x630] ;  /* 0x00018c00ff007b82 */ /* 0x000e700000000800 */
[----:B------:R-:W2:Y:S01]  /*0c50*/  LDC.64 R26, c[0x0][0x620] ;  /* 0x00018800ff1a7b82 */ /* 0x000ea20000000a00 */
[----:B0-----:R-:W-:-:S04]  /*0c60*/  ISETP.NE.U32.AND P0, PT, R20, RZ, PT ;  /* 0x000000ff1400720c */ /* 0x001fc80003f05070 */
[----:B------:R-:W-:-:S13]  /*0c70*/  ISETP.NE.AND.EX P0, PT, R21, RZ, PT, P0 ;  /* 0x000000ff1500720c */ /* 0x000fda0003f05300 */
[----:B-12---:R-:W-:Y:S05]  /*0c80*/  @!P0 BRA `(.L_x_10) ;  /* 0x0000000000288947 */ /* 0x006fea0003800000 */
[----:B------:R-:W0:Y:S02]  /*0c90*/  LDC R13, c[0x0][0x634] ;  /* 0x00018d00ff0d7b82 */ /* 0x000e240000000800 */
[----:B0-----:R-:W-:-:S05]  /*0ca0*/  IADD3 R13, P0, R16, R13, RZ ;  /* 0x0000000d100d7210 */ /* 0x001fca0007f1e0ff */
[----:B------:R-:W-:-:S04]  /*0cb0*/  IMAD.X R15, RZ, RZ, R17, P0 ;  /* 0x000000ffff0f7224 */ /* 0x000fc800000e0611 */
[----:B------:R-:W-:-:S04]  /*0cc0*/  IMAD.WIDE.U32 R8, R15, R20, RZ ;  /* 0x000000140f087225 */ /* 0x000fc800078e00ff */
[----:B------:R-:W-:-:S04]  /*0cd0*/  IMAD.WIDE.U32 R10, P0, R13, R21, R8 ;  /* 0x000000150d0a7225 */ /* 0x000fc80007800008 */
[----:B------:R-:W-:-:S04]  /*0ce0*/  IMAD.WIDE.U32 R8, R13, R20, RZ ;  /* 0x000000140d087225 */ /* 0x000fc800078e00ff */
[----:B------:R-:W-:Y:S01]  /*0cf0*/  IMAD.X R13, RZ, RZ, RZ, P0 ;  /* 0x000000ffff0d7224 */ /* 0x000fe200000e06ff */
[----:B------:R-:W-:Y:S01]  /*0d00*/  IADD3 RZ, P0, R9, R10, RZ ;  /* 0x0000000a09ff7210 */ /* 0x000fe20007f1e0ff */
[----:B------:R-:W-:-:S04]  /*0d10*/  IMAD.MOV.U32 R12, RZ, RZ, R11 ;  /* 0x000000ffff0c7224 */ /* 0x000fc800078e000b */
[----:B------:R-:W-:-:S08]  /*0d20*/  IMAD.WIDE.U32.X R8, R15, R21, R12, P0 ;  /* 0x000000150f087225 */ /* 0x000fd000000e040c */
.L_x_10:
[----:B------:R-:W0:Y:S01]  /*0d30*/  LDC.64 R20, c[0x0][0x640] ;  /* 0x00019000ff147b82 */ /* 0x000e220000000a00 */
[--C-:B------:R-:W-:Y:S01]  /*0d40*/  SHF.R.U64 R120, R8, R0, R9.reuse ;  /* 0x0000000008787219 */ /* 0x100fe20000001209 */
[----:B------:R-:W-:Y:S01]  /*0d50*/  IMAD R28, R7, R24, R4 ;  /* 0x00000018071c7224 */ /* 0x000fe200078e0204 */
[----:B------:R-:W-:Y:S01]  /*0d60*/  SHF.R.U32.HI R0, RZ, R0, R9 ;  /* 0x00000000ff007219 */ /* 0x000fe20000011609 */
[----:B------:R-:W-:Y:S01]  /*0d70*/  IMAD.MOV.U32 R25, RZ, RZ, 0x1 ;  /* 0x00000001ff197424 */ /* 0x000fe200078e00ff */
[----:B------:R-:W-:-:S03]  /*0d80*/  IADD3 R5, P0, RZ, -R120, RZ ;  /* 0x80000078ff057210 */ /* 0x000fc60007f1e0ff */
[----:B------:R-:W1:Y:S02]  /*0d90*/  LDC R6, c[0x0][0x618] ;  /* 0x00018600ff067b82 */ /* 0x000e640000000800 */
[----:B------:R-:W-:-:S04]  /*0da0*/  IMAD.X R9, RZ, RZ, ~R0, P0 ;  /* 0x000000ffff097224 */ /* 0x000fc800000e0e00 */
[-C--:B------:R-:W-:Y:S02]  /*0db0*/  IMAD R0, R9, R26.reuse, RZ ;  /* 0x0000001a09007224 */ /* 0x080fe400078e02ff */
[----:B------:R-:W2:Y:S01]  /*0dc0*/  LDC R11, c[0x0][0x608] ;  /* 0x00018200ff0b7b82 */ /* 0x000ea20000000800 */
[----:B------:R-:W-:-:S04]  /*0dd0*/  IMAD.WIDE.U32 R8, R5, R26, R16 ;  /* 0x0000001a05087225 */ /* 0x000fc800078e0010 */
[----:B------:R-:W-:-:S03]  /*0de0*/  IMAD R5, R5, R27, R0 ;  /* 0x0000001b05057224 */ /* 0x000fc600078e0200 */
[----:B------:R-:W3:Y:S01]  /*0df0*/  LDC R12, c[0x0][0x658] ;  /* 0x00019600ff0c7b82 */ /* 0x000ee20000000800 */
[----:B0-----:R-:W-:Y:S01]  /*0e00*/  ISETP.NE.U32.AND P0, PT, R20, RZ, PT ;  /* 0x000000ff1400720c */ /* 0x001fe20003f05070 */
[----:B------:R-:W-:Y:S02]  /*0e10*/  IMAD.IADD R5, R9, 0x1, R5 ;  /* 0x0000000109057824 */ /* 0x000fe400078e0205 */
[----:B------:R-:W-:Y:S01]  /*0e20*/  IMAD.MOV.U32 R9, RZ, RZ, -0x1 ;  /* 0xffffffffff097424 */ /* 0x000fe200078e00ff */
[----:B------:R-:W-:-:S03]  /*0e30*/  ISETP.NE.AND.EX P0, PT, R21, RZ, PT, P0 ;  /* 0x000000ff1500720c */ /* 0x000fc60003f05300 */
[----:B------:R-:W0:Y:S01]  /*0e40*/  LDC R15, c[0x0][0x600] ;  /* 0x00018000ff0f7b82 */ /* 0x000e220000000800 */
[-CC-:B-1----:R-:W-:Y:S02]  /*0e50*/  SHF.R.U64 R13, R8, R6.reuse, R5.reuse ;  /* 0x00000006080d7219 */ /* 0x182fe40000001205 */
[----:B------:R-:W-:-:S05]  /*0e60*/  SHF.R.U32.HI R0, RZ, R6, R5 ;  /* 0x00000006ff007219 */ /* 0x000fca0000011605 */
[----:B------:R-:W1:Y:S01]  /*0e70*/  LDC R14, c[0x0][0x648] ;  /* 0x00019200ff0e7b82 */ /* 0x000e620000000800 */
[-CC-:B--2---:R-:W-:Y:S02]  /*0e80*/  SHF.R.U64 R29, R13, R11.reuse, R0.reuse ;  /* 0x0000000b0d1d7219 */ /* 0x184fe40000001200 */
[----:B------:R-:W-:-:S05]  /*0e90*/  SHF.R.U32.HI R5, RZ, R11, R0 ;  /* 0x0000000bff057219 */ /* 0x000fca0000011600 */
[----:B------:R-:W2:Y:S01]  /*0ea0*/  LDC R26, c[0x0][0x638] ;  /* 0x00018e00ff1a7b82 */ /* 0x000ea20000000800 */
[-CC-:B---3--:R-:W-:Y:S02]  /*0eb0*/  SHF.R.U64 R24, R29, R12.reuse, R5.reuse ;  /* 0x0000000c1d187219 */ /* 0x188fe40000001205 */
[-C--:B------:R-:W-:Y:S02]  /*0ec0*/  SHF.L.U32 R0, R9, R12.reuse, RZ ;  /* 0x0000000c09007219 */ /* 0x080fe400000006ff */
[----:B------:R-:W-:Y:S01]  /*0ed0*/  SHF.R.U32.HI R5, RZ, R12, R5 ;  /* 0x0000000cff057219 */ /* 0x000fe20000011605 */
[----:B------:R-:W-:Y:S01]  /*0ee0*/  IMAD.MOV.U32 R4, RZ, RZ, R24 ;  /* 0x000000ffff047224 */ /* 0x000fe200078e0018 */
[----:B------:R-:W-:Y:S01]  /*0ef0*/  LOP3.LUT R10, RZ, R0, RZ, 0x33, !PT ;  /* 0x00000000ff0a7212 */ /* 0x000fe200078e33ff */
[----:B------:R-:W3:Y:S01]  /*0f00*/  LDC R27, c[0x0][0x610] ;  /* 0x00018400ff1b7b82 */ /* 0x000ee20000000800 */
[----:B------:R-:W-:Y:S05]  /*0f10*/  @!P0 BRA `(.L_x_11) ;  /* 0x0000000000288947 */ /* 0x000fea0003800000 */
[----:B------:R-:W4:Y:S02]  /*0f20*/  LDC R9, c[0x0][0x64c] ;  /* 0x00019300ff097b82 */ /* 0x000f240000000800 */
[----:B----4-:R-:W-:-:S05]  /*0f30*/  IADD3 R9, P0, R24, R9, RZ ;  /* 0x0000000918097210 */ /* 0x010fca0007f1e0ff */
        /* <DEDUP_REMOVED lines=8> */
.L_x_11:
[----:B-1----:R-:W-:Y:S01]  /*0fc0*/  SHF.R.U64 R4, R4, R14, R5 ;  /* 0x0000000e04047219 */ /* 0x002fe20000001205 */
[----:B0-----:R-:W-:Y:S01]  /*0fd0*/  VIADD R6, R15, 0xffffffff ;  /* 0xffffffff0f067836 */ /* 0x001fe20000000000 */
[----:B------:R-:W-:Y:S02]  /*0fe0*/  SHF.L.U32 R0, R25, R12, RZ ;  /* 0x0000000c19007219 */ /* 0x000fe400000006ff */
[----:B------:R-:W-:Y:S01]  /*0ff0*/  LOP3.LUT R5, R29, R10, RZ, 0xc0, !PT ;  /* 0x0000000a1d057212 */ /* 0x000fe200078ec0ff */
[----:B------:R-:W-:Y:S01]  /*1000*/  IMAD.MOV R7, RZ, RZ, -R4 ;  /* 0x000000ffff077224 */ /* 0x000fe200078e0a04 */
[----:B------:R-:W-:Y:S02]  /*1010*/  SEL R3, R3, R28, !P1 ;  /* 0x0000001c03037207 */ /* 0x000fe40004800000 */
[----:B------:R-:W-:Y:S01]  /*1020*/  LOP3.LUT R6, R13, R6, RZ, 0xc0, !PT ;  /* 0x000000060d067212 */ /* 0x000fe200078ec0ff */
[----:B------:R-:W-:Y:S02]  /*1030*/  IMAD R4, R0, R4, R5 ;  /* 0x0000000400047224 */ /* 0x000fe400078e0205 */
[----:B--2---:R-:W-:-:S02]  /*1040*/  IMAD R0, R7, R26, R24 ;  /* 0x0000001a07007224 */ /* 0x004fc400078e0218 */
[----:B---3--:R-:W-:Y:S02]  /*1050*/  IMAD R3, R4, R27, R3 ;  /* 0x0000001b04037224 */ /* 0x008fe400078e0203 */
[----:B------:R-:W-:Y:S02]  /*1060*/  IMAD R122, R0, R15, R6 ;  /* 0x0000000f007a7224 */ /* 0x000fe400078e0206 */
[----:B------:R-:W-:-:S03]  /*1070*/  IMAD.MOV.U32 R4, RZ, RZ, 0x1 ;  /* 0x00000001ff047424 */ /* 0x000fc600078e00ff */
[----:B------:R-:W-:Y:S02]  /*1080*/  SEL R123, R122, R3, !P1 ;  /* 0x000000037a7b7207 */ /* 0x000fe40004800000 */
[----:B------:R-:W-:Y:S02]  /*1090*/  PRMT R0, R4, 0x7610, R0 ;  /* 0x0000761004007816 */ /* 0x000fe40000000000 */
[----:B------:R-:W-:-:S07]  /*10a0*/  SEL R122, R3, R122, !P1 ;  /* 0x0000007a037a7207 */ /* 0x000fce0004800000 */
.L_x_9:
[----:B------:R-:W-:-:S08]  /*10b0*/  NOP ;  /* 0x0000000000007918 */ /* 0x000fd00000000000 */
[----:B------:R-:W0:Y:S02]  /*10c0*/  USETMAXREG.TRY_ALLOC.CTAPOOL UP0, 0xe8 ;  /* 0x000000e8000079c8 */ /* 0x000e240008000600 */
[----:B0-----:R-:W-:-:S13]  /*10d0*/  PLOP3.LUT P0, PT, PT, PT, UP0, 0x80, 0x0 ;  /* 0x000000000000781c */ /* 0x001fda0003f0f008 */
[----:B------:R-:W-:Y:S05]  /*10e0*/  @!P0 BRA `(.L_x_9) ;  /* 0xfffffffc00f08947 */ /* 0x000fea000383ffff */
[----:B------:R-:W-:Y:S01]  /*10f0*/  ULDC.64 UR4, c[0x0][0x598] ;  /* 0x0001660000047ab9 */ /* 0x000fe20000000a00 */
[----:B------:R-:W-:Y:S01]  /*1100*/  ULDC.64 UR36, c[0x0][0x208] ;  /* 0x0000820000247ab9 */ /* 0x000fe20000000a00 */
[----:B------:R-:W-:-:S04]  /*1110*/  ISETP.NE.U32.AND P0, PT, RZ, UR4, PT ;  /* 0x00000004ff007c0c */ /* 0x000fc8000bf05070 */
[----:B------:R-:W-:-:S13]  /*1120*/  ISETP.NE.AND.EX P0, PT, RZ, UR5, PT, P0 ;  /* 0x00000005ff007c0c */ /* 0x000fda000bf05300 */
[----:B------:R-:W-:Y:S05]  /*1130*/  @!P0 BRA `(.L_x_12) ;  /* 0x00000000001c8947 */ /* 0x000fea0003800000 */
[----:B------:R-:W0:Y:S02]  /*1140*/  LDC.64 R4, c[0x0][0x598] ;  /* 0x00016600ff047b82 */ /* 0x000e240000000a00 */
[----:B0-----:R-:W2:Y:S02]  /*1150*/  LDG.E.64 R4, desc[UR36][R4.64] ;  /* 0x0000002404047981 */ /* 0x001ea4000c1e1b00 */
[----:B--2---:R-:W-:-:S04]  /*1160*/  ISETP.NE.U32.AND P0, PT, R4, RZ, PT ;  /* 0x000000ff0400720c */ /* 0x004fc80003f05070 */
[----:B------:R-:W-:-:S13]  /*1170*/  ISETP.NE.AND.EX P0, PT, R5, RZ, PT, P0 ;  /* 0x000000ff0500720c */ /* 0x000fda0003f05300 */
[----:B------:R-:W-:Y:S05]  /*1180*/  @!P0 BRA `(.L_x_12) ;  /* 0x0000000000088947 */ /* 0x000fea0003800000 */
[----:B------:R0:W5:Y:S01]  /*1190*/  LD.E R121, desc[UR36][R4.64] ;  /* 0x0000002404797980 */ /* 0x000162000c101900 */
[----:B------:R-:W-:Y:S05]  /*11a0*/  BRA `(.L_x_13) ;  /* 0x0000000000247947 */ /* 0x000fea0003800000 */
.L_x_12:
[----:B------:R-:W-:Y:S02]  /*11b0*/  ULDC.64 UR4, c[0x0][0x588] ;  /* 0x0001620000047ab9 */ /* 0x000fe40000000a00 */
[----:B------:R-:W-:-:S04]  /*11c0*/  ISETP.NE.U32.AND P0, PT, RZ, UR4, PT ;  /* 0x00000004ff007c0c */ /* 0x000fc8000bf05070 */
[----:B------:R-:W-:-:S13]  /*11d0*/  ISETP.NE.AND.EX P0, PT, RZ, UR5, PT, P0 ;  /* 0x00000005ff007c0c */ /* 0x000fda000bf05300 */
[----:B------:R-:W-:Y:S05]  /*11e0*/  @!P0 BRA `(.L_x_14) ;  /* 0x00000000000c8947 */ /* 0x000fea0003800000 */
[----:B------:R-:W0:Y:S02]  /*11f0*/  LDC.64 R4, c[0x0][0x588] ;  /* 0x00016200ff047b82 */ /* 0x000e240000000a00 */
[----:B0-----:R1:W5:Y:S01]  /*1200*/  LDG.E R121, desc[UR36][R4.64] ;  /* 0x0000002404797981 */ /* 0x001362000c1e1900 */
[----:B------:R-:W-:Y:S05]  /*1210*/  BRA `(.L_x_13) ;  /* 0x0000000000087947 */ /* 0x000fea0003800000 */
.L_x_14:
[----:B------:R-:W-:Y:S02]  /*1220*/  ULDC UR4, c[0x0][0x580] ;  /* 0x0001600000047ab9 */ /* 0x000fe40000000800 */
[----:B------:R-:W-:-:S07]  /*1230*/  IMAD.U32 R121, RZ, RZ, UR4 ;  /* 0x00000004ff797e24 */ /* 0x000fce000f8e00ff */
.L_x_13:
[----:B------:R-:W-:Y:S02]  /*1240*/  ULDC.64 UR4, c[0x0][0x5a0] ;  /* 0x0001680000047ab9 */ /* 0x000fe40000000a00 */
[----:B------:R-:W-:-:S04]  /*1250*/  ISETP.NE.U32.AND P0, PT, RZ, UR4, PT ;  /* 0x00000004ff007c0c */ /* 0x000fc8000bf05070 */
[----:B------:R-:W-:-:S13]  /*1260*/  ISETP.NE.AND.EX P0, PT, RZ, UR5, PT, P0 ;  /* 0x00000005ff007c0c */ /* 0x000fda000bf05300 */
[----:B------:R-:W-:Y:S05]  /*1270*/  @!P0 BRA `(.L_x_15) ;  /* 0x00000000001c8947 */ /* 0x000fea0003800000 */
[----:B01----:R-:W0:Y:S02]  /*1280*/  LDC.64 R4, c[0x0][0x5a0] ;  /* 0x00016800ff047b82 */ /* 0x003e240000000a00 */
[----:B0-----:R-:W2:Y:S02]  /*1290*/  LDG.E.64 R4, desc[UR36][R4.64] ;  /* 0x0000002404047981 */ /* 0x001ea4000c1e1b00 */
[----:B--2---:R-:W-:-:S04]  /*12a0*/  ISETP.NE.U32.AND P0, PT, R4, RZ, PT ;  /* 0x000000ff0400720c */ /* 0x004fc80003f05070 */
[----:B------:R-:W-:-:S13]  /*12b0*/  ISETP.NE.AND.EX P0, PT, R5, RZ, PT, P0 ;  /* 0x000000ff0500720c */ /* 0x000fda0003f05300 */
[----:B------:R-:W-:Y:S05]  /*12c0*/  @!P0 BRA `(.L_x_15) ;  /* 0x0000000000088947 */ /* 0x000fea0003800000 */
[----:B------:R0:W5:Y:S01]  /*12d0*/  LD.E R124, desc[UR36][R4.64] ;  /* 0x00000024047c7980 */ /* 0x000162000c101900 */
[----:B------:R-:W-:Y:S05]  /*12e0*/  BRA `(.L_x_16) ;  /* 0x0000000000247947 */ /* 0x000fea0003800000 */
.L_x_15:
[----:B------:R-:W-:Y:S02]  /*12f0*/  ULDC.64 UR4, c[0x0][0x590] ;  /* 0x0001640000047ab9 */ /* 0x000fe40000000a00 */
[----:B------:R-:W-:-:S04]  /*1300*/  ISETP.NE.U32.AND P0, PT, RZ, UR4, PT ;  /* 0x00000004ff007c0c */ /* 0x000fc8000bf05070 */
[----:B------:R-:W-:-:S13]  /*1310*/  ISETP.NE.AND.EX P0, PT, RZ, UR5, PT, P0 ;  /* 0x00000005ff007c0c */ /* 0x000fda000bf05300 */
[----:B------:R-:W-:Y:S05]  /*1320*/  @!P0 BRA `(.L_x_17) ;  /* 0x00000000000c8947 */ /* 0x000fea0003800000 */
[----:B------:R-:W2:Y:S02]  /*1330*/  LDC.64 R124, c[0x0][0x590] ;  /* 0x00016400ff7c7b82 */ /* 0x000ea40000000a00 */
[----:B--2---:R2:W5:Y:S01]  /*1340*/  LDG.E R124, desc[UR36][R124.64] ;  /* 0x000000247c7c7981 */ /* 0x004562000c1e1900 */
[----:B------:R-:W-:Y:S05]  /*1350*/  BRA `(.L_x_16) ;  /* 0x0000000000087947 */ /* 0x000fea0003800000 */
.L_x_17:
[----:B------:R-:W-:Y:S02]  /*1360*/  ULDC UR4, c[0x0][0x584] ;  /* 0x0001610000047ab9 */ /* 0x000fe40000000800 */
[----:B------:R-:W-:-:S07]  /*1370*/  IMAD.U32 R124, RZ, RZ, UR4 ;  /* 0x00000004ff7c7e24 */ /* 0x000fce000f8e00ff */
.L_x_16:
[----:B------:R-:W-:-:S13]  /*1380*/  LOP3.LUT P0, RZ, R0, 0xff, RZ, 0xc0, !PT ;  /* 0x000000ff00ff7812 */ /* 0x000fda000780c0ff */
[----:B------:R-:W-:Y:S05]  /*1390*/  @!P0 EXIT ;  /* 0x000000000000894d */ /* 0x000fea0003800000 */
[----:B------:R-:W-:Y:S01]  /*13a0*/  ULDC UR4, c[0x0][0x28c] ;  /* 0x0000a30000047ab9 */ /* 0x000fe20000000800 */
[----:B------:R-:W-:Y:S01]  /*13b0*/  UMOV UR38, URZ ;  /* 0x0000003f00267c82 */ /* 0x000fe20008000000 */
[----:B------:R-:W-:Y:S01]  /*13c0*/  UIADD3 UR4, UR4, 0x1f, URZ ;  /* 0x0000001f04047890 */ /* 0x000fe2000fffe03f */
[----:B------:R-:W-:-:S03]  /*13d0*/  UMOV UR39, URZ ;  /* 0x0000003f00277c82 */ /* 0x000fc60008000000 */
[----:B------:R-:W-:-:S04]  /*13e0*/  USHF.R.S32.HI UR5, URZ, 0x1f, UR4 ;  /* 0x0000001f3f057899 */ /* 0x000fc80008011404 */
[----:B------:R-:W-:-:S04]  /*13f0*/  ULEA.HI UR5, UR5, UR4, URZ, 0x5 ;  /* 0x0000000405057291 */ /* 0x000fc8000f8f283f */
[----:B------:R-:W-:-:S12]  /*1400*/  USHF.R.S32.HI UR40, URZ, 0x5, UR5 ;  /* 0x000000053f287899 */ /* 0x000fd80008011405 */
.L_x_233:
[----:B------:R-:W-:Y:S01]  /*1410*/  LOP3.LUT R0, R18, 0x80, RZ, 0xc0, !PT ;  /* 0x0000008012007812 */ /* 0x000fe200078ec0ff */
[----:B---3--:R-:W3:Y:S01]  /*1420*/  S2UR UR7, SR_CgaCtaId ;  /* 0x00000000000779c3 */ /* 0x008ee20000008800 */
[----:B------:R-:W-:Y:S02]  /*1430*/  UMOV UR6, 0x400 ;  /* 0x0000040000067882 */ /* 0x000fe40000000000 */
[----:B------:R-:W-:-:S06]  /*1440*/  SHF.R.U32.HI R0, RZ, 0x7, R0 ;  /* 0x00000007ff007819 */ /* 0x000fcc0000011600 */
[----:B------:R-:W4:Y:S01]  /*1450*/  SHFL.IDX PT, R0, R0, RZ, 0x1f ;  /* 0x00001fff00007589 */ /* 0x000f2200000e0000 */
[----:B---3--:R-:W-:Y:S01]  /*1460*/  ULEA UR6, UR7, UR6, 0x18 ;  /* 0x0000000607067291 */ /* 0x008fe2000f8ec03f */
[----:B----4-:R-:W-:-:S13]  /*1470*/  R2UR UR4, R0 ;  /* 0x00000000000472ca */ /* 0x010fda00000e0000 */
[----:B------:R-:W-:-:S04]  /*1480*/  ULEA.HI UR5, UR4, UR4, URZ, 0x1 ;  /* 0x0000000404057291 */ /* 0x000fc8000f8f083f */
[----:B------:R-:W-:-:S04]  /*1490*/  ULOP3.LUT UR5, UR5, 0x1ffffe, URZ, 0xc0, !UPT ;  /* 0x001ffffe05057892 */ /* 0x000fc8000f8ec03f */
[----:B------:R-:W-:-:S03]  /*14a0*/  UIADD3 UR5, UR4, -UR5, URZ ;  /* 0x8000000504057290 */ /* 0x000fc6000fffe03f */
[----:B------:R-:W-:Y:S01]  /*14b0*/  ULDC UR4, c[0x0][0x28c] ;  /* 0x0000a30000047ab9 */ /* 0x000fe20000000800 */
[----:B------:R-:W-:Y:S01]  /*14c0*/  ULEA UR5, UR5, UR6, 0xb ;  /* 0x0000000605057291 */ /* 0x000fe2000f8e583f */
[----:B------:R-:W-:-:S03]  /*14d0*/  ISETP.LT.AND P0, PT, RZ, UR4, PT ;  /* 0x00000004ff007c0c */ /* 0x000fc6000bf01270 */
[----:B------:R-:W-:-:S04]  /*14e0*/  UIADD3 UR5, UR5, 0x200, URZ ;  /* 0x0000020005057890 */ /* 0x000fc8000fffe03f */
[----:B------:R-:W-:-:S04]  /*14f0*/  USHF.R.U32.HI UR5, URZ, 0x4, UR5 ;  /* 0x000000043f057899 */ /* 0x000fc80008011605 */
[----:B------:R-:W-:-:S04]  /*1500*/  ULOP3.LUT UR5, UR5, 0x3fff, URZ, 0xc0, !UPT ;  /* 0x00003fff05057892 */ /* 0x000fc8000f8ec03f */
[----:B------:R-:W-:Y:S01]  /*1510*/  ULOP3.LUT UR41, UR5, 0x10000, URZ, 0xfc, !UPT ;  /* 0x0001000005297892 */ /* 0x000fe2000f8efc3f */
[----:B-1----:R-:W-:Y:S11]  /*1520*/  @P0 BRA `(.L_x_18) ;  /* 0x0000000000400947 */ /* 0x002ff60003800000 */
[----:B------:R-:W-:Y:S01]  /*1530*/  MOV R0, 0x0 ;  /* 0x0000000000007802 */ /* 0x000fe20000000f00 */
[----:B------:R-:W-:Y:S01]  /*1540*/  ULDC.64 UR4, c[0x4][0x68] ;  /* 0x01001a0000047ab9 */ /* 0x000fe20000000a00 */
[----:B------:R-:W-:Y:S01]  /*1550*/  ULDC.64 UR6, c[0x4][0x8] ;  /* 0x0100020000067ab9 */ /* 0x000fe20000000a00 */
[----:B01----:R-:W-:Y:S01]  /*1560*/  IMAD.U32 R4, RZ, RZ, UR4 ;  /* 0x00000004ff047e24 */ /* 0x003fe2000f8e00ff */
[----:B------:R0:W1:Y:S01]  /*1570*/  LDC.64 R14, c[0x4][R0] ;  /* 0x01000000000e7b82 */ /* 0x0000620000000a00 */
[----:B------:R-:W-:Y:S01]  /*1580*/  IMAD.U32 R5, RZ, RZ, UR5 ;  /* 0x00000005ff057e24 */ /* 0x000fe2000f8e00ff */
[----:B------:R-:W-:Y:S01]  /*1590*/  ULDC.64 UR4, c[0x4][0x70] ;  /* 0x01001c0000047ab9 */ /* 0x000fe20000000a00 */
[----:B------:R-:W-:Y:S02]  /*15a0*/  IMAD.U32 R10, RZ, RZ, UR6 ;  /* 0x00000006ff0a7e24 */ /* 0x000fe4000f8e00ff */
[----:B------:R-:W-:Y:S02]  /*15b0*/  IMAD.U32 R6, RZ, RZ, UR4 ;  /* 0x00000004ff067e24 */ /* 0x000fe4000f8e00ff */
[----:B------:R-:W-:-:S02]  /*15c0*/  IMAD.U32 R7, RZ, RZ, UR5 ;  /* 0x00000005ff077e24 */ /* 0x000fc4000f8e00ff */
[----:B------:R-:W-:Y:S02]  /*15d0*/  IMAD.U32 R11, RZ, RZ, UR7 ;  /* 0x00000007ff0b7e24 */ /* 0x000fe4000f8e00ff */
[----:B------:R-:W-:Y:S02]  /*15e0*/  IMAD.MOV.U32 R8, RZ, RZ, 0x1e1 ;  /* 0x000001e1ff087424 */ /* 0x000fe400078e00ff */
[----:B------:R-:W-:Y:S02]  /*15f0*/  IMAD.MOV.U32 R12, RZ, RZ, 0x1 ;  /* 0x00000001ff0c7424 */ /* 0x000fe400078e00ff */
[----:B0-----:R-:W-:-:S07]  /*1600*/  IMAD.MOV.U32 R13, RZ, RZ, RZ ;  /* 0x000000ffff0d7224 */ /* 0x001fce00078e00ff */
[----:B------:R-:W-:-:S07]  /*1610*/  LEPC R20, `(.L_x_18) ;  /* 0x000000001014794e */ /* 0x000fce0000000000 */
[----:B-12--5:R-:W-:Y:S05]  /*1620*/  CALL.ABS.NOINC R14 ;  /* 0x000000000e007343 */ /* 0x026fea0003c00000 */
.L_x_18:
[----:B------:R-:W-:-:S04]  /*1630*/  LOP3.LUT R0, R19, 0x1, RZ, 0xfc, !PT ;  /* 0x0000000113007812 */ /* 0x000fc800078efcff */
[----:B------:R-:W-:-:S13]  /*1640*/  ISETP.NE.AND P0, PT, R0, 0x3, PT ;  /* 0x000000030000780c */ /* 0x000fda0003f05270 */
[----:B------:R-:W-:Y:S05]  /*1650*/  @!P0 BRA `(.L_x_19) ;  /* 0x0000000000048947 */ /* 0x000fea0003800000 */
[----:B------:R-:W-:Y:S01]  /*1660*/  BPT.TRAP 0x1 ;  /* 0x000000040000795c */ /* 0x000fe20000300000 */
.L_x_19:
[----:B------:R-:W3:Y:S01]  /*1670*/  S2UR UR5, SR_CgaCtaId ;  /* 0x00000000000579c3 */ /* 0x000ee20000008800 */
[----:B------:R-:W-:Y:S01]  /*1680*/  UMOV UR4, 0x400 ;  /* 0x0000040000047882 */ /* 0x000fe20000000000 */
[----:B------:R-:W-:Y:S02]  /*1690*/  IMAD.U32 R0, RZ, RZ, UR38 ;  /* 0x00000026ff007e24 */ /* 0x000fe4000f8e00ff */
[----:B------:R-:W-:-:S03]  /*16a0*/  IMAD.U32 R3, RZ, RZ, UR39 ;  /* 0x00000027ff037e24 */ /* 0x000fc6000f8e00ff */
[----:B------:R-:W-:Y:S01]  /*16b0*/  SHF.L.U32 R0, R0, 0x1f, RZ ;  /* 0x0000001f00007819 */ /* 0x000fe200000006ff */
[----:B---3--:R-:W-:-:S06]  /*16c0*/  ULEA UR4, UR5, UR4, 0x18 ;  /* 0x0000000405047291 */ /* 0x008fcc000f8ec03f */
[----:B------:R-:W-:-:S04]  /*16d0*/  IMAD.U32 R6, RZ, RZ, UR4 ;  /* 0x00000004ff067e24 */ /* 0x000fc8000f8e00ff */
[----:B------:R-:W-:-:S04]  /*16e0*/  IMAD R3, R3, 0x8, R6 ;  /* 0x0000000803037824 */ /* 0x000fc800078e0206 */
[----:B------:R3:W4:Y:S01]  /*16f0*/  SYNCS.PHASECHK.TRANS64.TRYWAIT P1, [R3+URZ], R0 ;  /* 0x00000000030075a7 */ /* 0x000722000802017f */
[----:B------:R-:W-:Y:S05]  /*1700*/  @!P0 BRA `(.L_x_20) ;  /* 0x0000000000048947 */ /* 0x000fea0003800000 */
[----:B------:R-:W-:Y:S01]  /*1710*/  BPT.TRAP 0x1 ;  /* 0x000000040000795c */ /* 0x000fe20000300000 */
.L_x_20:
[----:B----4-:R-:W-:Y:S05]  /*1720*/  @P1 BRA `(.L_x_21) ;  /* 0x0000000000081947 */ /* 0x010fea0003800000 */
[----:B------:R-:W4:Y:S02]  /*1730*/  SYNCS.PHASECHK.TRANS64.TRYWAIT P1, [R3+URZ], R0 ;  /* 0x00000000030075a7 */ /* 0x000f24000802017f */
[----:B----4-:R-:W-:Y:S05]  /*1740*/  @!P1 BRA `(.L_x_22) ;  /* 0x0000007800909947 */ /* 0x010fea0003800000 */
.L_x_21:
[----:B------:R-:W-:-:S04]  /*1750*/  UISETP.LT.AND UP0, UPT, UR40, 0x1, UPT ;  /* 0x000000012800788c */ /* 0x000fc8000bf01270 */
[----:B------:R-:W-:-:S06]  /*1760*/  USEL UR4, UR40, 0x1, UP0 ;  /* 0x0000000128047887 */ /* 0x000fcc0008000000 */
[----:B---34-:R-:W-:Y:S01]  /*1770*/  IMAD.U32 R0, RZ, RZ, UR4 ;  /* 0x00000004ff007e24 */ /* 0x018fe2000f8e00ff */
[----:B------:R-:W-:Y:S05]  /*1780*/  WARPSYNC.ALL ;  /* 0x0000000000007948 */ /* 0x000fea0003800000 */
[----:B------:R-:W-:-:S04]  /*1790*/  IADD3 R0, -R0, UR40, RZ ;  /* 0x0000002800007c10 */ /* 0x000fc8000fffe1ff */
[----:B------:R-:W-:Y:S02]  /*17a0*/  ISETP.GE.AND P1, PT, R0, 0x1, PT ;  /* 0x000000010000780c */ /* 0x000fe40003f26270 */
[----:B------:R-:W-:Y:S01]  /*17b0*/  R2UR UR4, R6 ;  /* 0x00000000060472ca */ /* 0x000fe200000e0000 */
[----:B------:R-:W-:Y:S01]  /*17c0*/  WARPGROUP.ARRIVE ;  /* 0x00000000000079c5 */ /* 0x000fe20000000000 */
[----:B------:R-:W-:Y:S01]  /*17d0*/  UMOV UR5, 0xc0000010 ;  /* 0xc000001000057882 */ /* 0x000fe20000000000 */
[----:B------:R-:W-:-:S10]  /*17e0*/  UMOV UR7, 0xc0000010 ;  /* 0xc000001000077882 */ /* 0x000fd40000000000 */
[----:B------:R-:W-:-:S04]  /*17f0*/  UIADD3 UR4, UR4, 0x28200, URZ ;  /* 0x0002820004047890 */ /* 0x000fc8000fffe03f */
[----:B------:R-:W-:-:S04]  /*1800*/  USHF.R.U32.HI UR4, URZ, 0x4, UR4 ;  /* 0x000000043f047899 */ /* 0x000fc80008011604 */
[----:B------:R-:W-:-:S04]  /*1810*/  ULOP3.LUT UR4, UR4, 0x3fff, URZ, 0xc0, !UPT ;  /* 0x00003fff04047892 */ /* 0x000fc8000f8ec03f */
[----:B------:R-:W-:Y:S02]  /*1820*/  ULOP3.LUT UR9, UR4, 0x10000, URZ, 0xfc, !UPT ;  /* 0x0001000004097892 */ /* 0x000fe4000f8efc3f */
[----:B------:R-:W-:Y:S02]  /*1830*/  ULEA UR4, UR39, UR41, 0x9 ;  /* 0x0000002927047291 */ /* 0x000fe4000f8e483f */
[----:B------:R-:W-:-:S09]  /*1840*/  UIMAD UR6, UR39, 0xc0, UR9 ;  /* 0x000000c0270678a4 */ /* 0x000fd2000f8e0209 */
[----:B------:R-:W-:Y:S01]  /*1850*/  IGMMA.64x96x32.S8.S8 R72, gdesc[UR4], RZ, !UPT, gsb0 ;  /* 0x02a00000044879f1 */ /* 0x000fe2000c0410ff */
[----:B------:R-:W-:Y:S01]  /*1860*/  UIADD3 UR4, UR4, 0x100, URZ ;  /* 0x0000010004047890 */ /* 0x000fe2000fffe03f */
[----:B------:R-:W-:Y:S01]  /*1870*/  UMOV UR5, 0xc0000010 ;  /* 0xc000001000057882 */ /* 0x000fe20000000000 */
[----:B------:R-:W-:Y:S02]  /*1880*/  WARPGROUP.DEPBAR.LE gsb0, 0x0 ;  /* 0x00008000000079c5 */ /* 0x000fe40000010000 */
[----:B------:R-:W-:-:S06]  /*1890*/  WARPGROUP.ARRIVE ;  /* 0x00000000000079c5 */ /* 0x000fcc0000000000 */
[----:B------:R-:W-:Y:S03]  /*18a0*/  IGMMA.64x96x32.S8.S8 R24, gdesc[UR4], RZ, !UPT, gsb0 ;  /* 0x02a00000041879f1 */ /* 0x000fe6000c0410ff */
[----:B------:R-:W-:Y:S02]  /*18b0*/  WARPGROUP.DEPBAR.LE gsb0, 0x0 ;  /* 0x00008000000079c5 */ /* 0x000fe40000010000 */
[----:B------:R-:W-:Y:S05]  /*18c0*/  @!P1 BRA `(.L_x_23) ;  /* 0x0000000000dc9947 */ /* 0x000fea0003800000 */
[----:B------:R-:W-:Y:S02]  /*18d0*/  UIADD3 UR4, UR39, 0x1, URZ ;  /* 0x0000000127047890 */ /* 0x000fe4000fffe03f */
[----:B------:R-:W-:Y:S02]  /*18e0*/  IMAD.U32 R3, RZ, RZ, UR39 ;  /* 0x00000027ff037e24 */ /* 0x000fe4000f8e00ff */
[----:B------:R-:W-:-:S04]  /*18f0*/  UISETP.NE.AND UP0, UPT, UR4, 0x14, UPT ;  /* 0x000000140400788c */ /* 0x000fc8000bf05270 */
[----:B------:R-:W-:Y:S02]  /*1900*/  USEL UR5, URZ, 0x1, UP0 ;  /* 0x000000013f057887 */ /* 0x000fe40008000000 */
[----:B------:R-:W-:Y:S02]  /*1910*/  USEL UR8, UR4, URZ, UP0 ;  /* 0x0000003f04087287 */ /* 0x000fe40008000000 */
[----:B------:R-:W-:-:S06]  /*1920*/  ULOP3.LUT UR5, UR38, UR5, URZ, 0x3c, !UPT ;  /* 0x0000000526057292 */ /* 0x000fcc000f8e3c3f */
[----:B------:R-:W-:-:S07]  /*1930*/  IMAD.U32 R7, RZ, RZ, UR5 ;  /* 0x00000005ff077e24 */ /* 0x000fce000f8e00ff */
.L_x_30:
[----:B------:R-:W-:Y:S05]  /*1940*/  @!P0 BRA `(.L_x_24) ;  /* 0x0000000000048947 */ /* 0x000fea0003800000 */
[----:B------:R-:W-:Y:S01]  /*1950*/  BPT.TRAP 0x1 ;  /* 0x000000040000795c */ /* 0x000fe20000300000 */
.L_x_24:
[----:B------:R-:W3:Y:S01]  /*1960*/  S2UR UR5, SR_CgaCtaId ;  /* 0x00000000000579c3 */ /* 0x000ee20000008800 */
[----:B------:R-:W-:Y:S01]  /*1970*/  UMOV UR4, 0x400 ;  /* 0x0000040000047882 */ /* 0x000fe20000000000 */
[----:B01----:R-:W-:Y:S01]  /*1980*/  IMAD.U32 R5, RZ, RZ, UR8 ;  /* 0x00000008ff057e24 */ /* 0x003fe2000f8e00ff */
[----:B------:R-:W-:Y:S01]  /*1990*/  SHF.L.U32 R4, R7, 0x1f, RZ ;  /* 0x0000001f07047819 */ /* 0x000fe200000006ff */
[----:B---3--:R-:W-:-:S06]  /*19a0*/  ULEA UR4, UR5, UR4, 0x18 ;  /* 0x0000000405047291 */ /* 0x008fcc000f8ec03f */
[----:B------:R-:W-:-:S04]  /*19b0*/  IMAD.U32 R6, RZ, RZ, UR4 ;  /* 0x00000004ff067e24 */ /* 0x000fc8000f8e00ff */
[----:B------:R-:W-:-:S04]  /*19c0*/  IMAD R5, R5, 0x8, R6 ;  /* 0x0000000805057824 */ /* 0x000fc800078e0206 */
[----:B------:R0:W1:Y:S01]  /*19d0*/  SYNCS.PHASECHK.TRANS64.TRYWAIT P1, [R5+URZ], R4 ;  /* 0x00000004050075a7 */ /* 0x000062000802017f */
[----:B------:R-:W-:Y:S05]  /*19e0*/  @!P0 BRA `(.L_x_25) ;  /* 0x0000000000048947 */ /* 0x000fea0003800000 */
[----:B------:R-:W-:Y:S01]  /*19f0*/  BPT.TRAP 0x1 ;  /* 0x000000040000795c */ /* 0x000fe20000300000 */
.L_x_25:
[----:B-1----:R-:W-:Y:S05]  /*1a00*/  @P1 BRA `(.L_x_26) ;  /* 0x0000000000081947 */ /* 0x002fea0003800000 */
[----:B------:R-:W1:Y:S02]  /*1a10*/  SYNCS.PHASECHK.TRANS64.TRYWAIT P1, [R5+URZ], R4 ;  /* 0x00000004050075a7 */ /* 0x000e64000802017f */
[----:B-1----:R-:W-:Y:S05]  /*1a20*/  @!P1 BRA `(.L_x_27) ;  /* 0x0000007400ec9947 */ /* 0x002fea0003800000 */
.L_x_26:
[----:B------:R-:W-:Y:S01]  /*1a30*/  ULEA UR4, UR8, UR41, 0x9 ;  /* 0x0000002908047291 */ /* 0x000fe2000f8e483f */
[----:B------:R-:W-:Y:S01]  /*1a40*/  WARPGROUP.ARRIVE ;  /* 0x00000000000079c5 */ /* 0x000fe20000000000 */
[----:B------:R-:W-:Y:S01]  /*1a50*/  UIMAD UR6, UR8, 0xc0, UR9 ;  /* 0x000000c0080678a4 */ /* 0x000fe2000f8e0209 */
[----:B------:R-:W-:Y:S01]  /*1a60*/  UMOV UR5, 0xc0000010 ;  /* 0xc000001000057882 */ /* 0x000fe20000000000 */
[----:B------:R-:W-:-:S07]  /*1a70*/  UMOV UR7, 0xc0000010 ;  /* 0xc000001000077882 */ /* 0x000fce0000000000 */
[----:B------:R-:W-:Y:S01]  /*1a80*/  IGMMA.64x96x32.S8.S8 R72, gdesc[UR4], R72, gsb0 ;  /* 0x02a00000044879f1 */ /* 0x000fe20008041048 */
[----:B------:R-:W-:Y:S01]  /*1a90*/  UIADD3 UR4, UR4, 0x100, URZ ;  /* 0x0000010004047890 */ /* 0x000fe2000fffe03f */
[----:B------:R-:W-:Y:S01]  /*1aa0*/  UMOV UR5, 0xc0000010 ;  /* 0xc000001000057882 */ /* 0x000fe20000000000 */
[----:B------:R-:W-:Y:S02]  /*1ab0*/  WARPGROUP.DEPBAR.LE gsb0, 0x0 ;  /* 0x00008000000079c5 */ /* 0x000fe40000010000 */
[----:B------:R-:W-:-:S06]  /*1ac0*/  WARPGROUP.ARRIVE ;  /* 0x00000000000079c5 */ /* 0x000fcc0000000000 */
[----:B------:R-:W-:Y:S03]  /*1ad0*/  IGMMA.64x96x32.S8.S8 R24, gdesc[UR4], R24, gsb0 ;  /* 0x02a00000041879f1 */ /* 0x000fe60008041018 */
[----:B------:R-:W-:Y:S02]  /*1ae0*/  WARPGROUP.DEPBAR.LE gsb0, 0x0 ;  /* 0x00008000000079c5 */ /* 0x000fe40000010000 */
[----:B------:R-:W-:Y:S05]  /*1af0*/  @!P0 BRA `(.L_x_28) ;  /* 0x0000000000048947 */ /* 0x000fea0003800000 */
[----:B------:R-:W-:Y:S01]  /*1b00*/  BPT.TRAP 0x1 ;  /* 0x000000040000795c */ /* 0x000fe20000300000 */
.L_x_28:
[----:B------:R-:W-:-:S13]  /*1b10*/  ISETP.NE.AND P1, PT, R22, RZ, PT ;  /* 0x000000ff1600720c */ /* 0x000fda0003f25270 */
[----:B01----:R-:W-:-:S04]  /*1b20*/  @P1 IMAD R4, R3, 0x8, R6 ;  /* 0x0000000803041824 */ /* 0x003fc800078e0206 */
[----:B------:R-:W-:-:S05]  /*1b30*/  @P1 VIADD R4, R4, 0xa0 ;  /* 0x000000a004041836 */ /* 0x000fca0000000000 */
[----:B------:R-:W-:-:S04]  /*1b40*/  @P1 PRMT R4, R23, 0x654, R4 ;  /* 0x0000065417041816 */ /* 0x000fc80000000004 */
[----:B------:R0:W-:Y:S01]  /*1b50*/  @P1 SYNCS.ARRIVE.TRANS64.RED.A1T0 RZ, [R4+URZ], RZ ;  /* 0x000000ff04ff19a7 */ /* 0x0001e2000810043f */
[----:B------:R-:W-:-:S13]  /*1b60*/  ISETP.GT.U32.AND P1, PT, R19, 0x1, PT ;  /* 0x000000011300780c */ /* 0x000fda0003f24070 */
[----:B0-----:R-:W-:Y:S05]  /*1b70*/  @P1 BRA `(.L_x_29) ;  /* 0x0000000000041947 */ /* 0x001fea0003800000 */
[----:B------:R-:W-:Y:S01]  /*1b80*/  BPT.TRAP 0x1 ;  /* 0x000000040000795c */ /* 0x000fe20000300000 */
.L_x_29:
[----:B------:R-:W-:Y:S01]  /*1b90*/  UIADD3 UR8, UR8, 0x1, URZ ;  /* 0x0000000108087890 */ /* 0x000fe2000fffe03f */
[C---:B------:R-:W-:Y:S01]  /*1ba0*/  ISETP.GT.AND P2, PT, R0.reuse, 0x1, PT ;  /* 0x000000010000780c */ /* 0x040fe20003f44270 */
[----:B------:R-:W-:Y:S02]  /*1bb0*/  VIADD R3, R3, 0x1 ;  /* 0x0000000103037836 */ /* 0x000fe40000000000 */
[----:B------:R-:W-:Y:S01]  /*1bc0*/  UISETP.NE.AND UP0, UPT, UR8, 0x14, UPT ;  /* 0x000000140800788c */ /* 0x000fe2000bf05270 */
[----:B------:R-:W-:Y:S02]  /*1bd0*/  VIADD R0, R0, 0xffffffff ;  /* 0xffffffff00007836 */ /* 0x000fe40000000000 */
[C---:B------:R-:W-:Y:S01]  /*1be0*/  ISETP.NE.AND P1, PT, R3.reuse, 0x14, PT ;  /* 0x000000140300780c */ /* 0x040fe20003f25270 */
[----:B------:R-:W-:Y:S02]  /*1bf0*/  USEL UR4, URZ, 0x1, UP0 ;  /* 0x000000013f047887 */ /* 0x000fe40008000000 */
[----:B------:R-:W-:Y:S01]  /*1c00*/  USEL UR8, UR8, URZ, UP0 ;  /* 0x0000003f08087287 */ /* 0x000fe20008000000 */
[----:B------:R-:W-:-:S03]  /*1c10*/  SEL R3, R3, RZ, P1 ;  /* 0x000000ff03037207 */ /* 0x000fc60000800000 */
[----:B------:R-:W-:Y:S01]  /*1c20*/  LOP3.LUT R7, R7, UR4, RZ, 0x3c, !PT ;  /* 0x0000000407077c12 */ /* 0x000fe2000f8e3cff */
[----:B------:R-:W-:Y:S07]  /*1c30*/  @P2 BRA `(.L_x_30) ;  /* 0xfffffffc00402947 */ /* 0x000fee000383ffff */
.L_x_23:
[----:B------:R-:W3:Y:S02]  /*1c40*/  LDC R0, c[0x0][0x28c] ;  /* 0x0000a300ff007b82 */ /* 0x000ee40000000800 */
[----:B---3--:R-:W-:-:S13]  /*1c50*/  ISETP.GE.AND P1, PT, R0, 0x1, PT ;  /* 0x000000010000780c */ /* 0x008fda0003f26270 */
[----:B------:R-:W-:Y:S05]  /*1c60*/  @!P1 BRA `(.L_x_31) ;  /* 0x0000000000509947 */ /* 0x000fea0003800000 */
[----:B------:R-:W-:Y:S05]  /*1c70*/  @!P0 BRA `(.L_x_32) ;  /* 0x0000000000048947 */ /* 0x000fea0003800000 */
[----:B------:R-:W-:Y:S01]  /*1c80*/  BPT.TRAP 0x1 ;  /* 0x000000040000795c */ /* 0x000fe20000300000 */
.L_x_32:
[----:B------:R-:W-:Y:S01]  /*1c90*/  ISETP.NE.AND P0, PT, R22, RZ, PT ;  /* 0x000000ff1600720c */ /* 0x000fe20003f05270 */
[----:B------:R-:W-:Y:S01]  /*1ca0*/  BSSY B0, `(.L_x_33) ;  /* 0x000000e000007945 */ /* 0x000fe20003800000 */
[----:B------:R-:W-:-:S11]  /*1cb0*/  ISETP.GT.U32.AND P1, PT, R19, 0x1, PT ;  /* 0x000000011300780c */ /* 0x000fd60003f24070 */
[----:B------:R-:W-:Y:S05]  /*1cc0*/  @!P0 BRA `(.L_x_34) ;  /* 0x00000000002c8947 */ /* 0x000fea0003800000 */
[----:B------:R-:W-:-:S04]  /*1cd0*/  UISETP.LT.AND UP0, UPT, UR40, 0x1, UPT ;  /* 0x000000012800788c */ /* 0x000fc8000bf01270 */
[----:B------:R-:W-:-:S04]  /*1ce0*/  USEL UR6, UR40, 0x1, UP0 ;  /* 0x0000000128067887 */ /* 0x000fc80008000000 */
[----:B------:R-:W-:-:S04]  /*1cf0*/  UIADD3 UR6, UR39, UR40, -UR6 ;  /* 0x0000002827067290 */ /* 0x000fc8000fffe806 */
[----:B------:R-:W-:-:S04]  /*1d00*/  UIMAD.WIDE.U32 UR4, UR6, -0x33333333, URZ ;  /* 0xcccccccd060478a5 */ /* 0x000fc8000f8e003f */
[----:B------:R-:W-:-:S04]  /*1d10*/  USHF.R.U32.HI UR4, URZ, 0x4, UR5 ;  /* 0x000000043f047899 */ /* 0x000fc80008011605 */
[----:B------:R-:W-:-:S06]  /*1d20*/  UIMAD UR6, UR4, -0x14, UR6 ;  /* 0xffffffec040678a4 */ /* 0x000fcc000f8e0206 */
[----:B------:R-:W-:-:S04]  /*1d30*/  IMAD.U32 R3, RZ, RZ, UR6 ;  /* 0x00000006ff037e24 */ /* 0x000fc8000f8e00ff */
[----:B------:R-:W-:-:S04]  /*1d40*/  IMAD R0, R3, 0x8, R6 ;  /* 0x0000000803007824 */ /* 0x000fc800078e0206 */
[----:B------:R-:W-:-:S05]  /*1d50*/  VIADD R0, R0, 0xa0 ;  /* 0x000000a000007836 */ /* 0x000fca0000000000 */
[----:B------:R-:W-:-:S04]  /*1d60*/  PRMT R0, R23, 0x654, R0 ;  /* 0x0000065417007816 */ /* 0x000fc80000000000 */
[----:B------:R3:W-:Y:S03]  /*1d70*/  SYNCS.ARRIVE.TRANS64.RED.A1T0 RZ, [R0+URZ], RZ ;  /* 0x000000ff00ff79a7 */ /* 0x0007e6000810043f */
.L_x_34:
[----:B------:R-:W-:Y:S05]  /*1d80*/  BSYNC B0 ;  /* 0x0000000000007941 */ /* 0x000fea0003800000 */
.L_x_33:
[----:B------:R-:W-:Y:S05]  /*1d90*/  @P1 BRA `(.L_x_31) ;  /* 0x0000000000041947 */ /* 0x000fea0003800000 */
[----:B------:R-:W-:Y:S01]  /*1da0*/  BPT.TRAP 0x1 ;  /* 0x000000040000795c */ /* 0x000fe20000300000 */
.L_x_31:
[----:B------:R-:W4:Y:S01]  /*1db0*/  LDC R8, c[0x0][0x288] ;  /* 0x0000a200ff087b82 */ /* 0x000f220000000800 */
[--C-:B---3--:R-:W-:Y:S01]  /*1dc0*/  SHF.R.U32.HI R0, RZ, 0x2, R18.reuse ;  /* 0x00000002ff007819 */ /* 0x108fe20000011612 */
[----:B------:R-:W-:Y:S01]  /*1dd0*/  IMAD R7, R123, 0x60, RZ ;  /* 0x000000607b077824 */ /* 0x000fe200078e02ff */
[----:B01----:R-:W-:Y:S01]  /*1de0*/  SHF.R.U32.HI R5, RZ, 0x7, R18 ;  /* 0x00000007ff057819 */ /* 0x003fe20000011612 */
[----:B------:R-:W-:Y:S01]  /*1df0*/  UIADD3 UR39, UR40, UR39, URZ ;  /* 0x0000002728277290 */ /* 0x000fe2000fffe03f */
[C---:B------:R-:W-:Y:S01]  /*1e00*/  LOP3.LUT R4, R18.reuse, 0x60, RZ, 0xc0, !PT ;  /* 0x0000006012047812 */ /* 0x040fe200078ec0ff */
[----:B------:R-:W-:Y:S01]  /*1e10*/  IMAD.SHL.U32 R12, R18, 0x2, RZ ;  /* 0x00000002120c7824 */ /* 0x000fe200078e00ff */
[----:B------:R-:W-:Y:S01]  /*1e20*/  LOP3.LUT R3, R0, 0x7, RZ, 0xc0, !PT ;  /* 0x0000000700037812 */ /* 0x000fe200078ec0ff */
[----:B------:R-:W-:Y:S01]  /*1e30*/  UISETP.GT.U32.AND UP0, UPT, UR39, 0x13, UPT ;  /* 0x000000132700788c */ /* 0x000fe2000bf04070 */
[----:B------:R-:W-:Y:S01]  /*1e40*/  LOP3.LUT R0, R5, 0x1, RZ, 0xc0, !PT ;  /* 0x0000000105007812 */ /* 0x000fe200078ec0ff */
[----:B------:R-:W-:Y:S01]  /*1e50*/  ULDC UR7, c[0x0][0x284] ;  /* 0x0000a10000077ab9 */ /* 0x000fe20000000800 */
[----:B------:R-:W-:Y:S01]  /*1e60*/  SHF.R.U32.HI R6, RZ, 0x1, R4 ;  /* 0x00000001ff067819 */ /* 0x000fe20000011604 */
[----:B------:R-:W-:Y:S01]  /*1e70*/  UISETP.LT.U32.AND UP0, UPT, UR40, 0x14, UP0 ;  /* 0x000000142800788c */ /* 0x000fe20008701070 */
[----:B------:R-:W-:Y:S01]  /*1e80*/  SHF.R.S32.HI R128, RZ, 0x1f, R120 ;  /* 0x0000001fff807819 */ /* 0x000fe20000011478 */
[----:B------:R-:W-:Y:S01]  /*1e90*/  IMAD.SHL.U32 R10, R0, 0x40, RZ ;  /* 0x00000040000a7824 */ /* 0x000fe200078e00ff */
[--C-:B------:R-:W-:Y:S01]  /*1ea0*/  IADD3 R5, RZ, -R6, -R3.reuse ;  /* 0x80000006ff057210 */ /* 0x100fe20007ffe803 */
[----:B------:R-:W-:Y:S01]  /*1eb0*/  UISETP.GE.U32.AND UP1, UPT, UR40, 0x14, UPT ;  /* 0x000000142800788c */ /* 0x000fe2000bf26070 */
[C---:B------:R-:W-:Y:S01]  /*1ec0*/  LOP3.LUT R12, R7.reuse, 0x6, R12, 0xf8, !PT ;  /* 0x00000006070c7812 */ /* 0x040fe200078ef80c */
[----:B------:R-:W-:Y:S01]  /*1ed0*/  ULDC.64 UR8, c[0x0][0x5d0] ;  /* 0x0001740000087ab9 */ /* 0x000fe20000000a00 */
[----:B------:R-:W-:Y:S01]  /*1ee0*/  LOP3.LUT R135, R10, 0x40, R3, 0xe2, !PT ;  /* 0x000000400a877812 */ /* 0x000fe200078ee203 */
[----:B------:R-:W-:Y:S01]  /*1ef0*/  IMAD R3, R0, -0x40, R5 ;  /* 0xffffffc000037824 */ /* 0x000fe200078e0205 */
[----:B------:R-:W-:Y:S01]  /*1f00*/  UIMAD.WIDE.U32 UR4, UR39, -0x33333333, URZ ;  /* 0xcccccccd270478a5 */ /* 0x000fe2000f8e003f */
[----:B------:R-:W-:Y:S01]  /*1f10*/  IMAD.SHL.U32 R0, R122, 0x100, RZ ;  /* 0x000001007a007824 */ /* 0x000fe200078e00ff */
[----:B------:R-:W-:Y:S01]  /*1f20*/  USEL UR6, URZ, 0x1, !UP0 ;  /* 0x000000013f067887 */ /* 0x000fe2000c000000 */
[----:B----4-:R-:W-:Y:S01]  /*1f30*/  ISETP.GE.AND P0, PT, R7, R8, PT ;  /* 0x000000080700720c */ /* 0x010fe20003f06270 */
[----:B------:R-:W-:Y:S01]  /*1f40*/  IMAD R5, R128, UR8, RZ ;  /* 0x0000000880057c24 */ /* 0x000fe2000f8e02ff */
[----:B------:R-:W-:Y:S01]  /*1f50*/  LOP3.LUT R4, R18, 0x3, RZ, 0xc0, !PT ;  /* 0x0000000312047812 */ /* 0x000fe200078ec0ff */
[----:B------:R-:W-:Y:S01]  /*1f60*/  USHF.R.U32.HI UR4, URZ, 0x4, UR5 ;  /* 0x000000043f047899 */ /* 0x000fe20008011605 */
[----:B------:R-:W-:Y:S01]  /*1f70*/  ISETP.GE.OR P0, PT, R0, UR7, P0 ;  /* 0x0000000700007c0c */ /* 0x000fe20008706670 */
[----:B------:R-:W-:Y:S01]  /*1f80*/  ULOP3.LUT UR38, UR38, UR6, URZ, 0x3c, !UPT ;  /* 0x0000000626267292 */ /* 0x000fe2000f8e3c3f */
[----:B------:R-:W-:Y:S01]  /*1f90*/  SHF.R.S32.HI R13, RZ, 0x1f, R12 ;  /* 0x0000001fff0d7819 */ /* 0x000fe2000001140c */
[----:B------:R-:W-:Y:S01]  /*1fa0*/  IMAD R134, R4, -0x2, R8 ;  /* 0xfffffffe04867824 */ /* 0x000fe200078e0208 */
[----:B------:R-:W-:Y:S01]  /*1fb0*/  UIMAD UR39, UR4, -0x14, UR39 ;  /* 0xffffffec042778a4 */ /* 0x000fe2000f8e0227 */
[----:B------:R-:W-:Y:S01]  /*1fc0*/  IMAD.WIDE R122, R122, 0x100, RZ ;  /* 0x000001007a7a7825 */ /* 0x000fe200078e02ff */
[----:B------:R-:W-:Y:S01]  /*1fd0*/  @UP1 ULOP3.LUT UR38, UR38, 0x1, UR4, 0x78, !UPT ;  /* 0x0000000126261892 */ /* 0x000fe2000f8e7804 */
[----:B------:R-:W-:-:S02]  /*1fe0*/  IADD3 R3, -R0, UR7, R3 ;  /* 0x0000000700037c10 */ /* 0x000fc4000fffe103 */
[----:B------:R-:W-:Y:S01]  /*1ff0*/  IMAD R9, R120, UR9, R5 ;  /* 0x0000000978097c24 */ /* 0x000fe2000f8e0205 */
[----:B------:R-:W-:Y:S01]  /*2000*/  LOP3.LUT R135, R122, R135, R6, 0xfe, !PT ;  /* 0x000000877a877212 */ /* 0x000fe200078efe06 */
[----:B------:R-:W-:-:S04]  /*2010*/  IMAD.WIDE.U32 R4, R120, UR8, R12 ;  /* 0x0000000878047c25 */ /* 0x000fc8000f8e000c */
[----:B------:R-:W-:Y:S02]  /*2020*/  IMAD.IADD R5, R5, 0x1, R9 ;  /* 0x0000000105057824 */ /* 0x000fe400078e0209 */
[----:B------:R-:W-:Y:S02]  /*2030*/  IMAD.IADD R134, R134, 0x1, -R7 ;  /* 0x0000000186867824 */ /* 0x000fe400078e0a07 */
[----:B------:R-:W-:Y:S01]  /*2040*/  IMAD.MOV.U32 R0, RZ, RZ, -0x1 ;  /* 0xffffffffff007424 */ /* 0x000fe200078e00ff */
[----:B------:R-:W-:Y:S06]  /*2050*/  @P0 BRA `(.L_x_35) ;  /* 0x0000004800f40947 */ /* 0x000fec0003800000 */
[----:B------:R-:W0:Y:S01]  /*2060*/  LDC.64 R14, c[0x0][0x5c8] ;  /* 0x00017200ff0e7b82 */ /* 0x000e220000000a00 */
[----:B------:R-:W-:Y:S01]  /*2070*/  ULDC.64 UR4, c[0x0][0x5c0] ;  /* 0x0001700000047ab9 */ /* 0x000fe20000000a00 */
[----:B------:R-:W-:Y:S01]  /*2080*/  BSSY B0, `(.L_x_35) ;  /* 0x00004ba000007945 */ /* 0x000fe20003800000 */
[-C--:B0-----:R-:W-:Y:S01]  /*2090*/  IMAD R6, R123, R14.reuse, RZ ;  /* 0x0000000e7b067224 */ /* 0x081fe200078e02ff */
[----:B------:R-:W-:Y:S01]  /*20a0*/  SHF.L.U64.HI R11, R14, 0x3, R15 ;  /* 0x000000030e0b7819 */ /* 0x000fe2000001020f */
[----:B------:R-:W-:-:S04]  /*20b0*/  IMAD.WIDE.U32 R4, R135, R14, R4 ;  /* 0x0000000e87047225 */ /* 0x000fc800078e0004 */
[----:B------:R-:W-:Y:S01]  /*20c0*/  IMAD R7, R135, R15, R6 ;  /* 0x0000000f87077224 */ /* 0x000fe200078e0206 */
[----:B------:R-:W-:Y:S01]  /*20d0*/  IADD3 R126, P0, R4, UR4, RZ ;  /* 0x00000004047e7c10 */ /* 0x000fe2000ff1e0ff */
[C---:B------:R-:W-:Y:S02]  /*20e0*/  IMAD.SHL.U32 R9, R14.reuse, 0x8, RZ ;  /* 0x000000080e097824 */ /* 0x040fe400078e00ff */
[----:B------:R-:W-:Y:S01]  /*20f0*/  IMAD.IADD R7, R5, 0x1, R7 ;  /* 0x0000000105077824 */ /* 0x000fe200078e0207 */
[-C--:B------:R-:W-:Y:S02]  /*2100*/  LEA R4, P2, R14, R126.reuse, 0x7 ;  /* 0x0000007e0e047211 */ /* 0x080fe400078438ff */
[----:B------:R-:W-:Y:S02]  /*2110*/  IADD3 R6, P1, R9, R126, RZ ;  /* 0x0000007e09067210 */ /* 0x000fe40007f3e0ff */
[----:B------:R-:W-:Y:S02]  /*2120*/  IADD3.X R127, R7, UR5, RZ, P0, !PT ;  /* 0x00000005077f7c10 */ /* 0x000fe400087fe4ff */
[----:B-----5:R-:W-:-:S02]  /*2130*/  ISETP.NE.AND P0, PT, R124, RZ, PT ;  /* 0x000000ff7c00720c */ /* 0x020fc40003f05270 */
[----:B------:R-:W-:Y:S01]  /*2140*/  LEA.HI.X R5, R14, R127, R15, 0x7, P2 ;  /* 0x0000007f0e057211 */ /* 0x000fe200010f3c0f */
[----:B------:R-:W-:Y:S01]  /*2150*/  IMAD.X R7, R11, 0x1, R127, P1 ;  /* 0x000000010b077824 */ /* 0x000fe200008e067f */
[----:B------:R-:W-:-:S05]  /*2160*/  IADD3 R8, P2, R9, R4, RZ ;  /* 0x0000000409087210 */ /* 0x000fca0007f5e0ff */
[----:B------:R-:W-:-:S04]  /*2170*/  IMAD.X R9, R11, 0x1, R5, P2 ;  /* 0x000000010b097824 */ /* 0x000fc800010e0605 */
[----:B------:R-:W-:Y:S05]  /*2180*/  @!P0 BRA `(.L_x_36) ;  /* 0x0000003800148947 */ /* 0x000fea0003800000 */
[----:B------:R-:W0:Y:S01]  /*2190*/  LDC.64 R20, c[0x0][0x5b0] ;  /* 0x00016c00ff147b82 */ /* 0x000e220000000a00 */
[----:B------:R-:W-:Y:S01]  /*21a0*/  ULDC.64 UR4, c[0x0][0x5b8] ;  /* 0x00016e0000047ab9 */ /* 0x000fe20000000a00 */
[----:B------:R-:W-:Y:S01]  /*21b0*/  ISETP.GE.AND P0, PT, R3, 0x1, PT ;  /* 0x000000010300780c */ /* 0x000fe20003f06270 */
[----:B------:R-:W-:Y:S01]  /*21c0*/  IMAD R15, R128, UR4, RZ ;  /* 0x00000004800f7c24 */ /* 0x000fe2000f8e02ff */
[----:B------:R-:W-:Y:S01]  /*21d0*/  BSSY B1, `(.L_x_37) ;  /* 0x0000010000017945 */ /* 0x000fe20003800000 */
[----:B------:R-:W-:Y:S01]  /*21e0*/  IMAD.WIDE.U32 R12, R120, UR4, R12 ;  /* 0x00000004780c7c25 */ /* 0x000fe2000f8e000c */
[----:B------:R-:W-:Y:S02]  /*21f0*/  ISETP.LT.OR P3, PT, R134, 0x1, !P0 ;  /* 0x000000018600780c */ /* 0x000fe40004761670 */
[----:B------:R-:W1:Y:S01]  /*2200*/  LDC.64 R10, c[0x0][0x5a8] ;  /* 0x00016a00ff0a7b82 */ /* 0x000e620000000a00 */
[----:B------:R-:W-:Y:S02]  /*2210*/  IMAD R15, R120, UR5, R15 ;  /* 0x00000005780f7c24 */ /* 0x000fe4000f8e020f */
[----:B------:R-:W-:-:S02]  /*2220*/  IMAD.MOV.U32 R14, RZ, RZ, R12 ;  /* 0x000000ffff0e7224 */ /* 0x000fc400078e000c */
[----:B------:R-:W-:Y:S02]  /*2230*/  IMAD.IADD R15, R13, 0x1, R15 ;  /* 0x000000010d0f7824 */ /* 0x000fe400078e020f */
[-C--:B0-----:R-:W-:Y:S01]  /*2240*/  IMAD R120, R123, R20.reuse, RZ ;  /* 0x000000147b787224 */ /* 0x081fe200078e02ff */
[----:B------:R-:W-:Y:S01]  /*2250*/  SHF.L.U64.HI R131, R20, 0x3, R21 ;  /* 0x0000000314837819 */ /* 0x000fe20000010215 */
[----:B------:R-:W-:-:S04]  /*2260*/  IMAD.WIDE.U32 R128, R135, R20, R14 ;  /* 0x0000001487807225 */ /* 0x000fc800078e000e */
[----:B------:R-:W-:Y:S01]  /*2270*/  IMAD R139, R135, R21, R120 ;  /* 0x00000015878b7224 */ /* 0x000fe200078e0278 */
[----:B-1----:R-:W-:Y:S01]  /*2280*/  IADD3 R128, P1, R128, R10, RZ ;  /* 0x0000000a80807210 */ /* 0x002fe20007f3e0ff */
[----:B------:R-:W-:-:S03]  /*2290*/  IMAD.SHL.U32 R130, R20, 0x8, RZ ;  /* 0x0000000814827824 */ /* 0x000fc600078e00ff */
[----:B------:R-:W-:Y:S01]  /*22a0*/  IADD3.X R129, R11, R129, R139, P1, !PT ;  /* 0x000000810b817210 */ /* 0x000fe20000ffe48b */
[----:B------:R-:W-:Y:S08]  /*22b0*/  @P3 BRA `(.L_x_38) ;  /* 0x0000000000043947 */ /* 0x000ff00003800000 */
[----:B--2---:R0:W5:Y:S02]  /*22c0*/  LDG.E.U8 R125, desc[UR36][R128.64] ;  /* 0x00000024807d7981 */ /* 0x004164000c1e1100 */
.L_x_38:
[----:B------:R-:W-:Y:S05]  /*22d0*/  BSYNC B1 ;  /* 0x0000000000017941 */ /* 0x000fea0003800000 */
.L_x_37:
[----:B-----5:R-:W-:Y:S01]  /*22e0*/  LOP3.LUT R120, R125, 0xffff, RZ, 0xc0, !PT ;  /* 0x0000ffff7d787812 */ /* 0x020fe200078ec0ff */
[----:B------:R-:W-:Y:S01]  /*22f0*/  IMAD.WIDE.U32 R132, R135, R20, R130 ;  /* 0x0000001487847225 */ /* 0x000fe200078e0082 */
[----:B------:R-:W-:Y:S01]  /*2300*/  ISETP.LT.OR P4, PT, R134, 0x2, !P0 ;  /* 0x000000028600780c */ /* 0x000fe20004781670 */
[----:B------:R-:W-:Y:S01]  /*2310*/  BSSY B1, `(.L_x_39) ;  /* 0x000000e000017945 */ /* 0x000fe20003800000 */
[----:B------:R-:W-:Y:S01]  /*2320*/  PRMT R137, R120, 0x8880, RZ ;  /* 0x0000888078897816 */ /* 0x000fe200000000ff */
[----:B------:R-:W-:Y:S01]  /*2330*/  IMAD.IADD R133, R139, 0x1, R133 ;  /* 0x000000018b857824 */ /* 0x000fe200078e0285 */
[----:B------:R-:W-:Y:S02]  /*2340*/  IADD3 R132, P2, P5, R12, R10, R132 ;  /* 0x0000000a0c847210 */ /* 0x000fe40007d5e084 */
[----:B------:R-:W-:Y:S01]  /*2350*/  ISETP.GE.AND P1, PT, R3, 0x9, PT ;  /* 0x000000090300780c */ /* 0x000fe20003f26270 */
[----:B------:R-:W-:Y:S01]  /*2360*/  IMAD R120, R137, R124, RZ ;  /* 0x0000007c89787224 */ /* 0x000fe200078e02ff */
[----:B------:R-:W-:-:S02]  /*2370*/  IADD3.X R133, R15, R11, R133, P2, P5 ;  /* 0x0000000b0f857210 */ /* 0x000fc400017ea485 */
[----:B------:R-:W-:Y:S01]  /*2380*/  ISETP.LT.OR P2, PT, R134, 0x1, !P1 ;  /* 0x000000018600780c */ /* 0x000fe20004f41670 */
[----:B------:R-:W-:-:S05]  /*2390*/  @!P3 IMAD R137, R72, R121, R120 ;  /* 0x000000794889b224 */ /* 0x000fca00078e0278 */
[----:B------:R1:W-:Y:S01]  /*23a0*/  @!P3 STG.E.U8 desc[UR36][R126.64], R137 ;  /* 0x000000897e00b986 */ /* 0x0003e2000c101124 */
[----:B------:R-:W-:Y:S06]  /*23b0*/  @P4 BRA `(.L_x_40) ;  /* 0x00000000000c4947 */ /* 0x000fec0003800000 */
[----:B--2---:R-:W1:Y:S02]  /*23c0*/  LDG.E.U8 R125, desc[UR36][R128.64+0x1] ;  /* 0x00000124807d7981 */ /* 0x004e64000c1e1100 */
[----:B-1----:R-:W-:-:S05]  /*23d0*/  PRMT R137, R125, 0x8880, RZ ;  /* 0x000088807d897816 */ /* 0x002fca00000000ff */
[----:B------:R-:W-:-:S07]  /*23e0*/  IMAD R120, R137, R124, RZ ;  /* 0x0000007c89787224 */ /* 0x000fce00078e02ff */
.L_x_40:
[----:B------:R-:W-:Y:S05]  /*23f0*/  BSYNC B1 ;  /* 0x0000000000017941 */ /* 0x000fea0003800000 */
.L_x_39:
[----:B------:R-:W-:Y:S01]  /*2400*/  @!P4 IMAD R73, R73, R121, R120 ;  /* 0x000000794949c224 */ /* 0x000fe200078e0278 */
[----:B------:R-:W-:Y:S04]  /*2410*/  BSSY B1, `(.L_x_41) ;  /* 0x0000006000017945 */ /* 0x000fe80003800000 */
[----:B------:R3:W-:Y:S01]  /*2420*/  @!P4 STG.E.U8 desc[UR36][R126.64+0x1], R73 ;  /* 0x000001497e00c986 */ /* 0x0007e2000c101124 */
[----:B------:R-:W-:Y:S05]  /*2430*/  @P2 BRA `(.L_x_42) ;  /* 0x00000000000c2947 */ /* 0x000fea0003800000 */
[----:B--2---:R-:W3:Y:S02]  /*2440*/  LDG.E.U8 R125, desc[UR36][R132.64] ;  /* 0x00000024847d7981 */ /* 0x004ee4000c1e1100 */
[----:B---3--:R-:W-:-:S05]  /*2450*/  PRMT R73, R125, 0x8880, RZ ;  /* 0x000088807d497816 */ /* 0x008fca00000000ff */
[----:B------:R-:W-:-:S07]  /*2460*/  IMAD R120, R73, R124, RZ ;  /* 0x0000007c49787224 */ /* 0x000fce00078e02ff */
.L_x_42:
[----:B------:R-:W-:Y:S05]  /*2470*/  BSYNC B1 ;  /* 0x0000000000017941 */ /* 0x000fea0003800000 */
.L_x_41:
[----:B------:R-:W-:Y:S01]  /*2480*/  ISETP.LT.OR P4, PT, R134, 0x2, !P1 ;  /* 0x000000028600780c */ /* 0x000fe20004f81670 */
[----:B---3--:R-:W-:Y:S01]  /*2490*/  @!P2 IMAD R73, R74, R121, R120 ;  /* 0x000000794a49a224 */ /* 0x008fe200078e0278 */
[----:B------:R-:W-:Y:S01]  /*24a0*/  BSSY B1, `(.L_x_43) ;  /* 0x0000009000017945 */ /* 0x000fe20003800000 */
[C---:B------:R-:W-:Y:S02]  /*24b0*/  ISETP.LT.OR P3, PT, R134.reuse, 0x9, !P0 ;  /* 0x000000098600780c */ /* 0x040fe40004761670 */
[C---:B------:R-:W-:Y:S01]  /*24c0*/  ISETP.LT.OR P5, PT, R134.reuse, 0xa, !P0 ;  /* 0x0000000a8600780c */ /* 0x040fe200047a1670 */
[----:B------:R3:W-:Y:S01]  /*24d0*/  @!P2 STG.E.U8 desc[UR36][R6.64], R73 ;  /* 0x000000490600a986 */ /* 0x0007e2000c101124 */
[----:B------:R-:W-:-:S06]  /*24e0*/  ISETP.LT.OR P2, PT, R134, 0x9, !P1 ;  /* 0x000000098600780c */ /* 0x000fcc0004f41670 */
[----:B------:R-:W-:Y:S07]  /*24f0*/  @P4 BRA `(.L_x_44) ;  /* 0x00000000000c4947 */ /* 0x000fee0003800000 */
[----:B--2---:R-:W3:Y:S02]  /*2500*/  LDG.E.U8 R125, desc[UR36][R132.64+0x1] ;  /* 0x00000124847d7981 */ /* 0x004ee4000c1e1100 */
[----:B---3--:R-:W-:-:S05]  /*2510*/  PRMT R73, R125, 0x8880, RZ ;  /* 0x000088807d497816 */ /* 0x008fca00000000ff */
[----:B------:R-:W-:-:S07]  /*2520*/  IMAD R120, R73, R124, RZ ;  /* 0x0000007c49787224 */ /* 0x000fce00078e02ff */
.L_x_44:
[----:B------:R-:W-:Y:S05]  /*2530*/  BSYNC B1 ;  /* 0x0000000000017941 */ /* 0x000fea0003800000 */
.L_x_43:
[----:B------:R-:W-:Y:S01]  /*2540*/  @!P4 IMAD R75, R75, R121, R120 ;  /* 0x000000794b4bc224 */ /* 0x000fe200078e0278 */
[----:B------:R-:W-:Y:S04]  /*2550*/  BSSY B1, `(.L_x_45) ;  /* 0x0000006000017945 */ /* 0x000fe80003800000 */
[----:B------:R4:W-:Y:S01]  /*2560*/  @!P4 STG.E.U8 desc[UR36][R6.64+0x1], R75 ;  /* 0x0000014b0600c986 */ /* 0x0009e2000c101124 */
[----:B------:R-:W-:Y:S05]  /*2570*/  @P3 BRA `(.L_x_46) ;  /* 0x00000000000c3947 */ /* 0x000fea0003800000 */
[----:B--2---:R-:W3:Y:S02]  /*2580*/  LDG.E.U8 R125, desc[UR36][R128.64+0x8] ;  /* 0x00000824807d7981 */ /* 0x004ee4000c1e1100 */
[----:B---3--:R-:W-:-:S05]  /*2590*/  PRMT R73, R125, 0x8880, RZ ;  /* 0x000088807d497816 */ /* 0x008fca00000000ff */
[----:B------:R-:W-:-:S07]  /*25a0*/  IMAD R120, R73, R124, RZ ;  /* 0x0000007c49787224 */ /* 0x000fce00078e02ff */
.L_x_46:
[----:B------:R-:W-:Y:S05]  /*25b0*/  BSYNC B1 ;  /* 0x0000000000017941 */ /* 0x000fea0003800000 */
.L_x_45:
[----:B---3--:R-:W-:Y:S01]  /*25c0*/  @!P3 IMAD R73, R76, R121, R120 ;  /* 0x000000794c49b224 */ /* 0x008fe200078e0278 */
[----:B------:R-:W-:Y:S04]  /*25d0*/  BSSY B1, `(.L_x_47) ;  /* 0x0000006000017945 */ /* 0x000fe80003800000 */
[----:B------:R3:W-:Y:S01]  /*25e0*/  @!P3 STG.E.U8 desc[UR36][R126.64+0x8], R73 ;  /* 0x000008497e00b986 */ /* 0x0007e2000c101124 */
[----:B------:R-:W-:Y:S05]  /*25f0*/  @P5 BRA `(.L_x_48) ;  /* 0x00000000000c5947 */ /* 0x000fea0003800000 */
[----:B--2---:R-:W3:Y:S02]  /*2600*/  LDG.E.U8 R125, desc[UR36][R128.64+0x9] ;  /* 0x00000924807d7981 */ /* 0x004ee4000c1e1100 */
[----:B---3--:R-:W-:-:S05]  /*2610*/  PRMT R73, R125, 0x8880, RZ ;  /* 0x000088807d497816 */ /* 0x008fca00000000ff */
[----:B------:R-:W-:-:S07]  /*2620*/  IMAD R120, R73, R124, RZ ;  /* 0x0000007c49787224 */ /* 0x000fce00078e02ff */
.L_x_48:
[----:B------:R-:W-:Y:S05]  /*2630*/  BSYNC B1 ;  /* 0x0000000000017941 */ /* 0x000fea0003800000 */
.L_x_47:
[----:B------:R-:W-:Y:S01]  /*2640*/  @!P5 IMAD R77, R77, R121, R120 ;  /* 0x000000794d4dd224 */ /* 0x000fe200078e0278 */
[----:B------:R-:W-:Y:S04]  /*2650*/  BSSY B1, `(.L_x_49) ;  /* 0x0000006000017945 */ /* 0x000fe80003800000 */
[----:B------:R0:W-:Y:S01]  /*2660*/  @!P5 STG.E.U8 desc[UR36][R126.64+0x9], R77 ;  /* 0x0000094d7e00d986 */ /* 0x0001e2000c101124 */
[----:B------:R-:W-:Y:S05]  /*2670*/  @P2 BRA `(.L_x_50) ;  /* 0x00000000000c2947 */ /* 0x000fea0003800000 */
[----:B--2---:R-:W3:Y:S02]  /*2680*/  LDG.E.U8 R125, desc[UR36][R132.64+0x8] ;  /* 0x00000824847d7981 */ /* 0x004ee4000c1e1100 */
[----:B---3--:R-:W-:-:S05]  /*2690*/  PRMT R73, R125, 0x8880, RZ ;  /* 0x000088807d497816 */ /* 0x008fca00000000ff */
[----:B------:R-:W-:-:S07]  /*26a0*/  IMAD R120, R73, R124, RZ ;  /* 0x0000007c49787224 */ /* 0x000fce00078e02ff */
.L_x_50:
[----:B------:R-:W-:Y:S05]  /*26b0*/  BSYNC B1 ;  /* 0x0000000000017941 */ /* 0x000fea0003800000 */
.L_x_49:
        /* <DEDUP_REMOVED lines=11> */
.L_x_52:
[----:B------:R-:W-:Y:S05]  /*2770*/  BSYNC B1 ;  /* 0x0000000000017941 */ /* 0x000fea0003800000 */
.L_x_51:
[----:B------:R-:W-:Y:S01]  /*2780*/  @!P4 IMAD R79, R79, R121, R120 ;  /* 0x000000794f4fc224 */ /* 0x000fe200078e0278 */
[----:B------:R-:W-:Y:S04]  /*2790*/  BSSY B1, `(.L_x_53) ;  /* 0x0000006000017945 */ /* 0x000fe80003800000 */
[----:B------:R0:W-:Y:S01]  /*27a0*/  @!P4 STG.E.U8 desc[UR36][R6.64+0x9], R79 ;  /* 0x0000094f0600c986 */ /* 0x0001e2000c101124 */
[----:B------:R-:W-:Y:S05]  /*27b0*/  @P3 BRA `(.L_x_54) ;  /* 0x00000000000c3947 */ /* 0x000fea0003800000 */
[----:B--2---:R-:W3:Y:S02]  /*27c0*/  LDG.E.U8 R125, desc[UR36][R128.64+0x10] ;  /* 0x00001024807d7981 */ /* 0x004ee4000c1e1100 */
[----:B---3--:R-:W-:-:S05]  /*27d0*/  PRMT R73, R125, 0x8880, RZ ;  /* 0x000088807d497816 */ /* 0x008fca00000000ff */
[----:B------:R-:W-:-:S07]  /*27e0*/  IMAD R120, R73, R124, RZ ;  /* 0x0000007c49787224 */ /* 0x000fce00078e02ff */
.L_x_54:
[----:B------:R-:W-:Y:S05]  /*27f0*/  BSYNC B1 ;  /* 0x0000000000017941 */ /* 0x000fea0003800000 */
.L_x_53:
[----:B---3--:R-:W-:Y:S01]  /*2800*/  @!P3 IMAD R73, R80, R121, R120 ;  /* 0x000000795049b224 */ /* 0x008fe200078e0278 */
[----:B------:R-:W-:Y:S04]  /*2810*/  BSSY B1, `(.L_x_55) ;  /* 0x0000006000017945 */ /* 0x000fe80003800000 */
[----:B------:R3:W-:Y:S01]  /*2820*/  @!P3 STG.E.U8 desc[UR36][R126.64+0x10], R73 ;  /* 0x000010497e00b986 */ /* 0x0007e2000c101124 */
[----:B------:R-:W-:Y:S05]  /*2830*/  @P5 BRA `(.L_x_56) ;  /* 0x00000000000c5947 */ /* 0x000fea0003800000 */
[----:B--2---:R-:W3:Y:S02]  /*2840*/  LDG.E.U8 R125, desc[UR36][R128.64+0x11] ;  /* 0x00001124807d7981 */ /* 0x004ee4000c1e1100 */
[----:B---3--:R-:W-:-:S05]  /*2850*/  PRMT R73, R125, 0x8880, RZ ;  /* 0x000088807d497816 */ /* 0x008fca00000000ff */
[----:B------:R-:W-:-:S07]  /*2860*/  IMAD R120, R73, R124, RZ ;  /* 0x0000007c49787224 */ /* 0x000fce00078e02ff */
.L_x_56:
[----:B------:R-:W-:Y:S05]  /*2870*/  BSYNC B1 ;  /* 0x0000000000017941 */ /* 0x000fea0003800000 */
.L_x_55:
[----:B------:R-:W-:Y:S01]  /*2880*/  @!P5 IMAD R81, R81, R121, R120 ;  /* 0x000000795151d224 */ /* 0x000fe200078e0278 */
[----:B------:R-:W-:Y:S04]  /*2890*/  BSSY B1, `(.L_x_57) ;  /* 0x0000006000017945 */ /* 0x000fe80003800000 */
[----:B------:R0:W-:Y:S01]  /*28a0*/  @!P5 STG.E.U8 desc[UR36][R126.64+0x11], R81 ;  /* 0x000011517e00d986 */ /* 0x0001e2000c101124 */
[----:B------:R-:W-:Y:S05]  /*28b0*/  @P2 BRA `(.L_x_58) ;  /* 0x00000000000c2947 */ /* 0x000fea0003800000 */
[----:B--2---:R-:W3:Y:S02]  /*28c0*/  LDG.E.U8 R125, desc[UR36][R132.64+0x10] ;  /* 0x00001024847d7981 */ /* 0x004ee4000c1e1100 */
[----:B---3--:R-:W-:-:S05]  /*28d0*/  PRMT R73, R125, 0x8880, RZ ;  /* 0x000088807d497816 */ /* 0x008fca00000000ff */
[----:B------:R-:W-:-:S07]  /*28e0*/  IMAD R120, R73, R124, RZ ;  /* 0x0000007c49787224 */ /* 0x000fce00078e02ff */
.L_x_58:
[----:B------:R-:W-:Y:S05]  /*28f0*/  BSYNC B1 ;  /* 0x0000000000017941 */ /* 0x000fea0003800000 */
.L_x_57:
        /* <DEDUP_REMOVED lines=11> */
.L_x_60:
[----:B------:R-:W-:Y:S05]  /*29b0*/  BSYNC B1 ;  /* 0x0000000000017941 */ /* 0x000fea0003800000 */
.L_x_59:
[----:B------:R-:W-:Y:S01]  /*29c0*/  @!P4 IMAD R83, R83, R121, R120 ;  /* 0x000000795353c224 */ /* 0x000fe200078e0278 */
[----:B------:R-:W-:Y:S04]  /*29d0*/  BSSY B1, `(.L_x_61) ;  /* 0x0000006000017945 */ /* 0x000fe80003800000 */
[----:B------:R0:W-:Y:S01]  /*29e0*/  @!P4 STG.E.U8 desc[UR36][R6.64+0x11], R83 ;  /* 0x000011530600c986 */ /* 0x0001e2000c101124 */
[----:B------:R-:W-:Y:S05]  /*29f0*/  @P3 BRA `(.L_x_62) ;  /* 0x00000000000c3947 */ /* 0x000fea0003800000 */
[----:B--2---:R-:W3:Y:S02]  /*2a00*/  LDG.E.U8 R125, desc[UR36][R128.64+0x18] ;  /* 0x00001824807d7981 */ /* 0x004ee4000c1e1100 */
[----:B---3--:R-:W-:-:S05]  /*2a10*/  PRMT R73, R125, 0x8880, RZ ;  /* 0x000088807d497816 */ /* 0x008fca00000000ff */
[----:B------:R-:W-:-:S07]  /*2a20*/  IMAD R120, R73, R124, RZ ;  /* 0x0000007c49787224 */ /* 0x000fce00078e02ff */
.L_x_62:
[----:B------:R-:W-:Y:S05]  /*2a30*/  BSYNC B1 ;  /* 0x0000000000017941 */ /* 0x000fea0003800000 */
.L_x_61:
[----:B---3--:R-:W-:Y:S01]  /*2a40*/  @!P3 IMAD R73, R84, R121, R120 ;  /* 0x000000795449b224 */ /* 0x008fe200078e0278 */
[----:B------:R-:W-:Y:S04]  /*2a50*/  BSSY B1, `(.L_x_63) ;  /* 0x0000006000017945 */ /* 0x000fe80003800000 */
[----:B------:R3:W-:Y:S01]  /*2a60*/  @!P3 STG.E.U8 desc[UR36][R126.64+0x18], R73 ;  /* 0x000018497e00b986 */ /* 0x0007e2000c101124 */
[----:B------:R-:W-:Y:S05]  /*2a70*/  @P5 BRA `(.L_x_64) ;  /* 0x00000000000c5947 */ /* 0x000fea0003800000 */
[----:B--2---:R-:W3:Y:S02]  /*2a80*/  LDG.E.U8 R125, desc[UR36][R128.64+0x19] ;  /* 0x00001924807d7981 */ /* 0x004ee4000c1e1100 */
[----:B---3--:R-:W-:-:S05]  /*2a90*/  PRMT R73, R125, 0x8880, RZ ;  /* 0x000088807d497816 */ /* 0x008fca00000000ff */
[----:B------:R-:W-:-:S07]  /*2aa0*/  IMAD R120, R73, R124, RZ ;  /* 0x0000007c49787224 */ /* 0x000fce00078e02ff */
.L_x_64:
[----:B------:R-:W-:Y:S05]  /*2ab0*/  BSYNC B1 ;  /* 0x0000000000017941 */ /* 0x000fea0003800000 */
.L_x_63:
[----:B------:R-:W-:Y:S01]  /*2ac0*/  @!P5 IMAD R85, R85, R121, R120 ;  /* 0x000000795555d224 */ /* 0x000fe200078e0278 */
[----:B------:R-:W-:Y:S04]  /*2ad0*/  BSSY B1, `(.L_x_65) ;  /* 0x0000006000017945 */ /* 0x000fe80003800000 */
[----:B------:R0:W-:Y:S01]  /*2ae0*/  @!P5 STG.E.U8 desc[UR36][R126.64+0x19], R85 ;  /* 0x000019557e00d986 */ /* 0x0001e2000c101124 */
[----:B------:R-:W-:Y:S05]  /*2af0*/  @P2 BRA `(.L_x_66) ;  /* 0x00000000000c2947 */ /* 0x000fea0003800000 */
[----:B--2---:R-:W3:Y:S02]  /*2b00*/  LDG.E.U8 R125, desc[UR36][R132.64+0x18] ;  /* 0x00001824847d7981 */ /* 0x004ee4000c1e1100 */
[----:B---3--:R-:W-:-:S05]  /*2b10*/  PRMT R73, R125, 0x8880, RZ ;  /* 0x000088807d497816 */ /* 0x008fca00000000ff */
[----:B------:R-:W-:-:S07]  /*2b20*/  IMAD R120, R73, R124, RZ ;  /* 0x0000007c49787224 */ /* 0x000fce00078e02ff */
.L_x_66:
[----:B------:R-:W-:Y:S05]  /*2b30*/  BSYNC B1 ;  /* 0x0000000000017941 */ /* 0x000fea0003800000 */
.L_x_65:
        /* <DEDUP_REMOVED lines=11> */
.L_x_68:
[----:B------:R-:W-:Y:S05]  /*2bf0*/  BSYNC B1 ;  /* 0x0000000000017941 */ /* 0x000fea0003800000 */
.L_x_67:
[----:B------:R-:W-:Y:S01]  /*2c00*/  @!P4 IMAD R87, R87, R121, R120 ;  /* 0x000000795757c224 */ /* 0x000fe200078e0278 */
[----:B------:R-:W-:Y:S04]  /*2c10*/  BSSY B1, `(.L_x_69) ;  /* 0x0000006000017945 */ /* 0x000fe80003800000 */
[----:B------:R0:W-:Y:S01]  /*2c20*/  @!P4 STG.E.U8 desc[UR36][R6.64+0x19], R87 ;  /* 0x000019570600c986 */ /* 0x0001e2000c101124 */
[----:B------:R-:W-:Y:S05]  /*2c30*/  @P3 BRA `(.L_x_70) ;  /* 0x00000000000c3947 */ /* 0x000fea0003800000 */
[----:B--2---:R-:W3:Y:S02]  /*2c40*/  LDG.E.U8 R125, desc[UR36][R128.64+0x20] ;  /* 0x00002024807d7981 */ /* 0x004ee4000c1e1100 */
[----:B---3--:R-:W-:-:S05]  /*2c50*/  PRMT R73, R125, 0x8880, RZ ;  /* 0x000088807d497816 */ /* 0x008fca00000000ff */
[----:B------:R-:W-:-:S07]  /*2c60*/  IMAD R120, R73, R124, RZ ;  /* 0x0000007c49787224 */ /* 0x000fce00078e02ff */
.L_x_70:
[----:B------:R-:W-:Y:S05]  /*2c70*/  BSYNC B1 ;  /* 0x0000000000017941 */ /* 0x000fea0003800000 */
.L_x_69:
[----:B---3--:R-:W-:Y:S01]  /*2c80*/  @!P3 IMAD R73, R88, R121, R120 ;  /* 0x000000795849b224 */ /* 0x008fe200078e0278 */
[----:B------:R-:W-:Y:S04]  /*2c90*/  BSSY B1, `(.L_x_71) ;  /* 0x0000006000017945 */ /* 0x000fe80003800000 */
[----:B------:R3:W-:Y:S01]  /*2ca0*/  @!P3 STG.E.U8 desc[UR36][R126.64+0x20], R73 ;  /* 0x000020497e00b986 */ /* 0x0007e2000c101124 */
[----:B------:R-:W-:Y:S05]  /*2cb0*/  @P5 BRA `(.L_x_72) ;  /* 0x00000000000c5947 */ /* 0x000fea0003800000 */
[----:B--2---:R-:W3:Y:S02]  /*2cc0*/  LDG.E.U8 R125, desc[UR36][R128.64+0x21] ;  /* 0x00002124807d7981 */ /* 0x004ee4000c1e1100 */
[----:B---3--:R-:W-:-:S05]  /*2cd0*/  PRMT R73, R125, 0x8880, RZ ;  /* 0x000088807d497816 */ /* 0x008fca00000000ff */
[----:B------:R-:W-:-:S07]  /*2ce0*/  IMAD R120, R73, R124, RZ ;  /* 0x0000007c49787224 */ /* 0x000fce00078e02ff */
.L_x_72:
[----:B------:R-:W-:Y:S05]  /*2cf0*/  BSYNC B1 ;  /* 0x0000000000017941 */ /* 0x000fea0003800000 */
.L_x_71:
[----:B------:R-:W-:Y:S01]  /*2d00*/  @!P5 IMAD R89, R89, R121, R120 ;  /* 0x000000795959d224 */ /* 0x000fe200078e0278 */
[----:B------:R-:W-:Y:S04]  /*2d10*/  BSSY B1, `(.L_x_73) ;  /* 0x0000006000017945 */ /* 0x000fe80003800000 */
[----:B------:R0:W-:Y:S01]  /*2d20*/  @!P5 STG.E.U8 desc[UR36][R126.64+0x21], R89 ;  /* 0x000021597e00d986 */ /* 0x0001e2000c101124 */
[----:B------:R-:W-:Y:S05]  /*2d30*/  @P2 BRA `(.L_x_74) ;  /* 0x00000000000c2947 */ /* 0x000fea0003800000 */
[----:B--2---:R-:W3:Y:S02]  /*2d40*/  LDG.E.U8 R125, desc[UR36][R132.64+0x20] ;  /* 0x00002024847d7981 */ /* 0x004ee4000c1e1100 */
[----:B---3--:R-:W-:-:S05]  /*2d50*/  PRMT R73, R125, 0x8880, RZ ;  /* 0x000088807d497816 */ /* 0x008fca00000000ff */
[----:B------:R-:W-:-:S07]  /*2d60*/  IMAD R120, R73, R124, RZ ;  /* 0x0000007c49787224 */ /* 0x000fce00078e02ff */
.L_x_74:
[----:B------:R-:W-:Y:S05]  /*2d70*/  BSYNC B1 ;  /* 0x0000000000017941 */ /* 0x000fea0003800000 */
.L_x_73:
        /* <DEDUP_REMOVED lines=11> */
.L_x_76:
[----:B------:R-:W-:Y:S05]  /*2e30*/  BSYNC B1 ;  /* 0x0000000000017941 */ /* 0x000fea0003800000 */
.L_x_75:
[----:B------:R-:W-:Y:S01]  /*2e40*/  @!P4 IMAD R91, R91, R121, R120 ;  /* 0x000000795b5bc224 */ /* 0x000fe200078e0278 */
[----:B------:R-:W-:Y:S04]  /*2e50*/  BSSY B1, `(.L_x_77) ;  /* 0x0000006000017945 */ /* 0x000fe80003800000 */
[----:B------:R0:W-:Y:S01]  /*2e60*/  @!P4 STG.E.U8 desc[UR36][R6.64+0x21], R91 ;  /* 0x0000215b0600c986 */ /* 0x0001e2000c101124 */
[----:B------:R-:W-:Y:S05]  /*2e70*/  @P3 BRA `(.L_x_78) ;  /* 0x00000000000c3947 */ /* 0x000fea0003800000 */
[----:B--2---:R-:W3:Y:S02]  /*2e80*/  LDG.E.U8 R125, desc[UR36][R128.64+0x28] ;  /* 0x00002824807d7981 */ /* 0x004ee4000c1e1100 */
[----:B---3--:R-:W-:-:S05]  /*2e90*/  PRMT R73, R125, 0x8880, RZ ;  /* 0x000088807d497816 */ /* 0x008fca00000000ff */
[----:B------:R-:W-:-:S07]  /*2ea0*/  IMAD R120, R73, R124, RZ ;  /* 0x0000007c49787224 */ /* 0x000fce00078e02ff */
.L_x_78:
[----:B------:R-:W-:Y:S05]  /*2eb0*/  BSYNC B1 ;  /* 0x0000000000017941 */ /* 0x000fea0003800000 */
.L_x_77:
[----:B---3--:R-:W-:Y:S01]  /*2ec0*/  @!P3 IMAD R73, R92, R121, R120 ;  /* 0x000000795c49b224 */ /* 0x008fe200078e0278 */
[----:B------:R-:W-:Y:S04]  /*2ed0*/  BSSY B1, `(.L_x_79) ;  /* 0x0000006000017945 */ /* 0x000fe80003800000 */
[----:B------:R3:W-:Y:S01]  /*2ee0*/  @!P3 STG.E.U8 desc[UR36][R126.64+0x28], R73 ;  /* 0x000028497e00b986 */ /* 0x0007e2000c101124 */
[----:B------:R-:W-:Y:S05]  /*2ef0*/  @P5 BRA `(.L_x_80) ;  /* 0x00000000000c5947 */ /* 0x000fea0003800000 */
[----:B--2---:R-:W3:Y:S02]  /*2f00*/  LDG.E.U8 R125, desc[UR36][R128.64+0x29] ;  /* 0x00002924807d7981 */ /* 0x004ee4000c1e1100 */
[----:B---3--:R-:W-:-:S05]  /*2f10*/  PRMT R73, R125, 0x8880, RZ ;  /* 0x000088807d497816 */ /* 0x008fca00000000ff */
[----:B------:R-:W-:-:S07]  /*2f20*/  IMAD R120, R73, R124, RZ ;  /* 0x0000007c49787224 */ /* 0x000fce00078e02ff */
.L_x_80:
[----:B------:R-:W-:Y:S05]  /*2f30*/  BSYNC B1 ;  /* 0x0000000000017941 */ /* 0x000fea0003800000 */
.L_x_79:
[----:B------:R-:W-:Y:S01]  /*2f40*/  @!P5 IMAD R93, R93, R121, R120 ;  /* 0x000000795d5dd224 */ /* 0x000fe200078e0278 */
[----:B------:R-:W-:Y:S04]  /*2f50*/  BSSY B1, `(.L_x_81) ;  /* 0x0000006000017945 */ /* 0x000fe80003800000 */
[----:B------:R0:W-:Y:S01]  /*2f60*/  @!P5 STG.E.U8 desc[UR36][R126.64+0x29], R93 ;  /* 0x0000295d7e00d986 */ /* 0x0001e2000c101124 */
[----:B------:R-:W-:Y:S05]  /*2f70*/  @P2 BRA `(.L_x_82) ;  /* 0x00000000000c2947 */ /* 0x000fea0003800000 */
[----:B--2---:R-:W3:Y:S02]  /*2f80*/  LDG.E.U8 R125, desc[UR36][R132.64+0x28] ;  /* 0x00002824847d7981 */ /* 0x004ee4000c1e1100 */
[----:B---3--:R-:W-:-:S05]  /*2f90*/  PRMT R73, R125, 0x8880, RZ ;  /* 0x000088807d497816 */ /* 0x008fca00000000ff */
[----:B------:R-:W-:-:S07]  /*2fa0*/  IMAD R120, R73, R124, RZ ;  /* 0x0000007c49787224 */ /* 0x000fce00078e02ff */
.L_x_82:
[----:B------:R-:W-:Y:S05]  /*2fb0*/  BSYNC B1 ;  /* 0x0000000000017941 */ /* 0x000fea0003800000 */
.L_x_81:
        /* <DEDUP_REMOVED lines=11> */
.L_x_84:
[----:B------:R-:W-:Y:S05]  /*3070*/  BSYNC B1 ;  /* 0x0000000000017941 */ /* 0x000fea0003800000 */
.L_x_83:
[----:B------:R-:W-:Y:S01]  /*3080*/  @!P4 IMAD R95, R95, R121, R120 ;  /* 0x000000795f5fc224 */ /* 0x000fe200078e0278 */
[----:B------:R-:W-:Y:S04]  /*3090*/  BSSY B1, `(.L_x_85) ;  /* 0x0000006000017945 */ /* 0x000fe80003800000 */
[----:B------:R0:W-:Y:S01]  /*30a0*/  @!P4 STG.E.U8 desc[UR36][R6.64+0x29], R95 ;  /* 0x0000295f0600c986 */ /* 0x0001e2000c101124 */
[----:B------:R-:W-:Y:S05]  /*30b0*/  @P3 BRA `(.L_x_86) ;  /* 0x00000000000c3947 */ /* 0x000fea0003800000 */
[----:B--2---:R-:W3:Y:S02]  /*30c0*/  LDG.E.U8 R125, desc[UR36][R128.64+0x30] ;  /* 0x00003024807d7981 */ /* 0x004ee4000c1e1100 */
[----:B---3--:R-:W-:-:S05]  /*30d0*/  PRMT R73, R125, 0x8880, RZ ;  /* 0x000088807d497816 */ /* 0x008fca00000000ff */
[----:B------:R-:W-:-:S07]  /*30e0*/  IMAD R120, R73, R124, RZ ;  /* 0x0000007c49787224 */ /* 0x000fce00078e02ff */
.L_x_86:
[----:B------:R-:W-:Y:S05]  /*30f0*/  BSYNC B1 ;  /* 0x0000000000017941 */ /* 0x000fea0003800000 */
.L_x_85:
[----:B---3--:R-:W-:Y:S01]  /*3100*/  @!P3 IMAD R73, R96, R121, R120 ;  /* 0x000000796049b224 */ /* 0x008fe200078e0278 */
[----:B------:R-:W-:Y:S04]  /*3110*/  BSSY B1, `(.L_x_87) ;  /* 0x0000006000017945 */ /* 0x000fe80003800000 */
[----:B------:R3:W-:Y:S01]  /*3120*/  @!P3 STG.E.U8 desc[UR36][R126.64+0x30], R73 ;  /* 0x000030497e00b986 */ /* 0x0007e2000c101124 */
[----:B------:R-:W-:Y:S05]  /*3130*/  @P5 BRA `(.L_x_88) ;  /* 0x00000000000c5947 */ /* 0x000fea0003800000 */
[----:B--2---:R-:W3:Y:S02]  /*3140*/  LDG.E.U8 R125, desc[UR36][R128.64+0x31] ;  /* 0x00003124807d7981 */ /* 0x004ee4000c1e1100 */
[----:B---3--:R-:W-:-:S05]  /*3150*/  PRMT R73, R125, 0x8880, RZ ;  /* 0x000088807d497816 */ /* 0x008fca00000000ff */
[----:B------:R-:W-:-:S07]  /*3160*/  IMAD R120, R73, R124, RZ ;  /* 0x0000007c49787224 */ /* 0x000fce00078e02ff */
.L_x_88:
[----:B------:R-:W-:Y:S05]  /*3170*/  BSYNC B1 ;  /* 0x0000000000017941 */ /* 0x000fea0003800000 */
.L_x_87:
[----:B------:R-:W-:Y:S01]  /*3180*/  @!P5 IMAD R97, R97, R121, R120 ;  /* 0x000000796161d224 */ /* 0x000fe200078e0278 */
[----:B------:R-:W-:Y:S04]  /*3190*/  BSSY B1, `(.L_x_89) ;  /* 0x0000006000017945 */ /* 0x000fe80003800000 */
[----:B------:R0:W-:Y:S01]  /*31a0*/  @!P5 STG.E.U8 desc[UR36][R126.64+0x31], R97 ;  /* 0x000031617e00d986 */ /* 0x0001e2000c101124 */
[----:B------:R-:W-:Y:S05]  /*31b0*/  @P2 BRA `(.L_x_90) ;  /* 0x00000000000c2947 */ /* 0x000fea0003800000 */
[----:B--2---:R-:W3:Y:S02]  /*31c0*/  LDG.E.U8 R125, desc[UR36][R132.64+0x30] ;  /* 0x00003024847d7981 */ /* 0x004ee4000c1e1100 */
[----:B---3--:R-:W-:-:S05]  /*31d0*/  PRMT R73, R125, 0x8880, RZ ;  /* 0x000088807d497816 */ /* 0x008fca00000000ff */
[----:B------:R-:W-:-:S07]  /*31e0*/  IMAD R120, R73, R124, RZ ;  /* 0x0000007c49787224 */ /* 0x000fce00078e02ff */
.L_x_90:
[----:B------:R-:W-:Y:S05]  /*31f0*/  BSYNC B1 ;  /* 0x0000000000017941 */ /* 0x000fea0003800000 */
.L_x_89:
        /* <DEDUP_REMOVED lines=11> */
.L_x_92:
[----:B------:R-:W-:Y:S05]  /*32b0*/  BSYNC B1 ;  /* 0x0000000000017941 */ /* 0x000fea0003800000 */
.L_x_91:
[----:B------:R-:W-:Y:S01]  /*32c0*/  @!P4 IMAD R99, R99, R121, R120 ;  /* 0x000000796363c224 */ /* 0x000fe200078e0278 */
[----:B------:R-:W-:Y:S04]  /*32d0*/  BSSY B1, `(.L_x_93) ;  /* 0x0000006000017945 */ /* 0x000fe80003800000 */
[----:B------:R0:W-:Y:S01]  /*32e0*/  @!P4 STG.E.U8 desc[UR36][R6.64+0x31], R99 ;  /* 0x000031630600c986 */ /* 0x0001e2000c101124 */
[----:B------:R-:W-:Y:S05]  /*32f0*/  @P3 BRA `(.L_x_94) ;  /* 0x00000000000c3947 */ /* 0x000fea0003800000 */
[----:B--2---:R-:W3:Y:S02]  /*3300*/  LDG.E.U8 R125, desc[UR36][R128.64+0x38] ;  /* 0x00003824807d7981 */ /* 0x004ee4000c1e1100 */
[----:B---3--:R-:W-:-:S05]  /*3310*/  PRMT R73, R125, 0x8880, RZ ;  /* 0x000088807d497816 */ /* 0x008fca00000000ff */
[----:B------:R-:W-:-:S07]  /*3320*/  IMAD R120, R73, R124, RZ ;  /* 0x0000007c49787224 */ /* 0x000fce00078e02ff */
.L_x_94:
[----:B------:R-:W-:Y:S05]  /*3330*/  BSYNC B1 ;  /* 0x0000000000017941 */ /* 0x000fea0003800000 */
.L_x_93:
[----:B---3--:R-:W-:Y:S01]  /*3340*/  @!P3 IMAD R73, R100, R121, R120 ;  /* 0x000000796449b224 */ /* 0x008fe200078e0278 */
[----:B------:R-:W-:Y:S04]  /*3350*/  BSSY B1, `(.L_x_95) ;  /* 0x0000006000017945 */ /* 0x000fe80003800000 */
[----:B------:R3:W-:Y:S01]  /*3360*/  @!P3 STG.E.U8 desc[UR36][R126.64+0x38], R73 ;  /* 0x000038497e00b986 */ /* 0x0007e2000c101124 */
[----:B------:R-:W-:Y:S05]  /*3370*/  @P5 BRA `(.L_x_96) ;  /* 0x00000000000c5947 */ /* 0x000fea0003800000 */
[----:B--2---:R-:W3:Y:S02]  /*3380*/  LDG.E.U8 R125, desc[UR36][R128.64+0x39] ;  /* 0x00003924807d7981 */ /* 0x004ee4000c1e1100 */
[----:B---3--:R-:W-:-:S05]  /*3390*/  PRMT R73, R125, 0x8880, RZ ;  /* 0x000088807d497816 */ /* 0x008fca00000000ff */
[----:B------:R-:W-:-:S07]  /*33a0*/  IMAD R120, R73, R124, RZ ;  /* 0x0000007c49787224 */ /* 0x000fce00078e02ff */
.L_x_96:
[----:B------:R-:W-:Y:S05]  /*33b0*/  BSYNC B1 ;  /* 0x0000000000017941 */ /* 0x000fea0003800000 */
.L_x_95:
[----:B------:R-:W-:Y:S01]  /*33c0*/  @!P5 IMAD R101, R101, R121, R120 ;  /* 0x000000796565d224 */ /* 0x000fe200078e0278 */
[----:B------:R-:W-:Y:S04]  /*33d0*/  BSSY B1, `(.L_x_97) ;  /* 0x0000006000017945 */ /* 0x000fe80003800000 */
[----:B------:R0:W-:Y:S01]  /*33e0*/  @!P5 STG.E.U8 desc[UR36][R126.64+0x39], R101 ;  /* 0x000039657e00d986 */ /* 0x0001e2000c101124 */
[----:B------:R-:W-:Y:S05]  /*33f0*/  @P2 BRA `(.L_x_98) ;  /* 0x00000000000c2947 */ /* 0x000fea0003800000 */
[----:B--2---:R-:W3:Y:S02]  /*3400*/  LDG.E.U8 R125, desc[UR36][R132.64+0x38] ;  /* 0x00003824847d7981 */ /* 0x004ee4000c1e1100 */
[----:B---3--:R-:W-:-:S05]  /*3410*/  PRMT R73, R125, 0x8880, RZ ;  /* 0x000088807d497816 */ /* 0x008fca00000000ff */
[----:B------:R-:W-:-:S07]  /*3420*/  IMAD R120, R73, R124, RZ ;  /* 0x0000007c49787224 */ /* 0x000fce00078e02ff */
.L_x_98:
[----:B------:R-:W-:Y:S05]  /*3430*/  BSYNC B1 ;  /* 0x0000000000017941 */ /* 0x000fea0003800000 */
.L_x_97:
        /* <DEDUP_REMOVED lines=11> */
.L_x_100:
[----:B------:R-:W-:Y:S05]  /*34f0*/  BSYNC B1 ;  /* 0x0000000000017941 */ /* 0x000fea0003800000 */
.L_x_99:
[----:B------:R-:W-:Y:S01]  /*3500*/  @!P4 IMAD R103, R103, R121, R120 ;  /* 0x000000796767c224 */ /* 0x000fe200078e0278 */
[----:B------:R-:W-:Y:S04]  /*3510*/  BSSY B1, `(.L_x_101) ;  /* 0x0000006000017945 */ /* 0x000fe80003800000 */
[----:B------:R0:W-:Y:S01]  /*3520*/  @!P4 STG.E.U8 desc[UR36][R6.64+0x39], R103 ;  /* 0x000039670600c986 */ /* 0x0001e2000c101124 */
[----:B------:R-:W-:Y:S05]  /*3530*/  @P3 BRA `(.L_x_102) ;  /* 0x00000000000c3947 */ /* 0x000fea0003800000 */
[----:B--2---:R-:W3:Y:S02]  /*3540*/  LDG.E.U8 R125, desc[UR36][R128.64+0x40] ;  /* 0x00004024807d7981 */ /* 0x004ee4000c1e1100 */
[----:B---3--:R-:W-:-:S05]  /*3550*/  PRMT R73, R125, 0x8880, RZ ;  /* 0x000088807d497816 */ /* 0x008fca00000000ff */
[----:B------:R-:W-:-:S07]  /*3560*/  IMAD R120, R73, R124, RZ ;  /* 0x0000007c49787224 */ /* 0x000fce00078e02ff */
.L_x_102:
[----:B------:R-:W-:Y:S05]  /*3570*/  BSYNC B1 ;  /* 0x0000000000017941 */ /* 0x000fea0003800000 */
.L_x_101:
[----:B---3--:R-:W-:Y:S01]  /*3580*/  @!P3 IMAD R73, R104, R121, R120 ;  /* 0x000000796849b224 */ /* 0x008fe200078e0278 */
[----:B------:R-:W-:Y:S04]  /*3590*/  BSSY B1, `(.L_x_103) ;  /* 0x0000006000017945 */ /* 0x000fe80003800000 */
[----:B------:R3:W-:Y:S01]  /*35a0*/  @!P3 STG.E.U8 desc[UR36][R126.64+0x40], R73 ;  /* 0x000040497e00b986 */ /* 0x0007e2000c101124 */
[----:B------:R-:W-:Y:S05]  /*35b0*/  @P5 BRA `(.L_x_104) ;  /* 0x00000000000c5947 */ /* 0x000fea0003800000 */
[----:B--2---:R-:W3:Y:S02]  /*35c0*/  LDG.E.U8 R125, desc[UR36][R128.64+0x41] ;  /* 0x00004124807d7981 */ /* 0x004ee4000c1e1100 */
[----:B---3--:R-:W-:-:S05]  /*35d0*/  PRMT R73, R125, 0x8880, RZ ;  /* 0x000088807d497816 */ /* 0x008fca00000000ff */
[----:B------:R-:W-:-:S07]  /*35e0*/  IMAD R120, R73, R124, RZ ;  /* 0x0000007c49787224 */ /* 0x000fce00078e02ff */
.L_x_104:
[----:B------:R-:W-:Y:S05]  /*35f0*/  BSYNC B1 ;  /* 0x0000000000017941 */ /* 0x000fea0003800000 */
.L_x_103:
[----:B------:R-:W-:Y:S01]  /*3600*/  @!P5 IMAD R105, R105, R121, R120 ;  /* 0x000000796969d224 */ /* 0x000fe200078e0278 */
[----:B------:R-:W-:Y:S04]  /*3610*/  BSSY B1, `(.L_x_105) ;  /* 0x0000006000017945 */ /* 0x000fe80003800000 */
[----:B------:R0:W-:Y:S01]  /*3620*/  @!P5 STG.E.U8 desc[UR36][R126.64+0x41], R105 ;  /* 0x000041697e00d986 */ /* 0x0001e2000c101124 */
[----:B------:R-:W-:Y:S05]  /*3630*/  @P2 BRA `(.L_x_106) ;  /* 0x00000000000c2947 */ /* 0x000fea0003800000 */
[----:B--2---:R-:W3:Y:S02]  /*3640*/  LDG.E.U8 R125, desc[UR36][R132.64+0x40] ;  /* 0x00004024847d7981 */ /* 0x004ee4000c1e1100 */
[----:B---3--:R-:W-:-:S05]  /*3650*/  PRMT R73, R125, 0x8880, RZ ;  /* 0x000088807d497816 */ /* 0x008fca00000000ff */
[----:B------:R-:W-:-:S07]  /*3660*/  IMAD R120, R73, R124, RZ ;  /* 0x0000007c49787224 */ /* 0x000fce00078e02ff */
.L_x_106:
[----:B------:R-:W-:Y:S05]  /*3670*/  BSYNC B1 ;  /* 0x0000000000017941 */ /* 0x000fea0003800000 */
.L_x_105:
        /* <DEDUP_REMOVED lines=11> */
.L_x_108:
[----:B------:R-:W-:Y:S05]  /*3730*/  BSYNC B1 ;  /* 0x0000000000017941 */ /* 0x000fea0003800000 */
.L_x_107:
[----:B------:R-:W-:Y:S01]  /*3740*/  @!P4 IMAD R107, R107, R121, R120 ;  /* 0x000000796b6bc224 */ /* 0x000fe200078e0278 */
[----:B------:R-:W-:Y:S04]  /*3750*/  BSSY B1, `(.L_x_109) ;  /* 0x0000006000017945 */ /* 0x000fe80003800000 */
[----:B------:R0:W-:Y:S01]  /*3760*/  @!P4 STG.E.U8 desc[UR36][R6.64+0x41], R107 ;  /* 0x0000416b0600c986 */ /* 0x0001e2000c101124 */
[----:B------:R-:W-:Y:S05]  /*3770*/  @P3 BRA `(.L_x_110) ;  /* 0x00000000000c3947 */ /* 0x000fea0003800000 */
[----:B--2---:R-:W3:Y:S02]  /*3780*/  LDG.E.U8 R125, desc[UR36][R128.64+0x48] ;  /* 0x00004824807d7981 */ /* 0x004ee4000c1e1100 */
[----:B---3--:R-:W-:-:S05]  /*3790*/  PRMT R73, R125, 0x8880, RZ ;  /* 0x000088807d497816 */ /* 0x008fca00000000ff */
[----:B------:R-:W-:-:S07]  /*37a0*/  IMAD R120, R73, R124, RZ ;  /* 0x0000007c49787224 */ /* 0x000fce00078e02ff */
.L_x_110:
[----:B------:R-:W-:Y:S05]  /*37b0*/  BSYNC B1 ;  /* 0x0000000000017941 */ /* 0x000fea0003800000 */
.L_x_109:
[----:B---3--:R-:W-:Y:S01]  /*37c0*/  @!P3 IMAD R73, R108, R121, R120 ;  /* 0x000000796c49b224 */ /* 0x008fe200078e0278 */
[----:B------:R-:W-:Y:S04]  /*37d0*/  BSSY B1, `(.L_x_111) ;  /* 0x0000006000017945 */ /* 0x000fe80003800000 */
[----:B------:R3:W-:Y:S01]  /*37e0*/  @!P3 STG.E.U8 desc[UR36][R126.64+0x48], R73 ;  /* 0x000048497e00b986 */ /* 0x0007e2000c101124 */
[----:B------:R-:W-:Y:S05]  /*37f0*/  @P5 BRA `(.L_x_112) ;  /* 0x00000000000c5947 */ /* 0x000fea0003800000 */
[----:B--2---:R-:W3:Y:S02]  /*3800*/  LDG.E.U8 R125, desc[UR36][R128.64+0x49] ;  /* 0x00004924807d7981 */ /* 0x004ee4000c1e1100 */
[----:B---3--:R-:W-:-:S05]  /*3810*/  PRMT R73, R125, 0x8880, RZ ;  /* 0x000088807d497816 */ /* 0x008fca00000000ff */
[----:B------:R-:W-:-:S07]  /*3820*/  IMAD R120, R73, R124, RZ ;  /* 0x0000007c49787224 */ /* 0x000fce00078e02ff */
.L_x_112:
[----:B------:R-:W-:Y:S05]  /*3830*/  BSYNC B1 ;  /* 0x0000000000017941 */ /* 0x000fea0003800000 */
.L_x_111:
[----:B------:R-:W-:Y:S01]  /*3840*/  @!P5 IMAD R109, R109, R121, R120 ;  /* 0x000000796d6dd224 */ /* 0x000fe200078e0278 */
[----:B------:R-:W-:Y:S04]  /*3850*/  BSSY B1, `(.L_x_113) ;  /* 0x0000006000017945 */ /* 0x000fe80003800000 */
[----:B------:R0:W-:Y:S01]  /*3860*/  @!P5 STG.E.U8 desc[UR36][R126.64+0x49], R109 ;  /* 0x0000496d7e00d986 */ /* 0x0001e2000c101124 */
[----:B------:R-:W-:Y:S05]  /*3870*/  @P2 BRA `(.L_x_114) ;  /* 0x00000000000c2947 */ /* 0x000fea0003800000 */
[----:B--2---:R-:W3:Y:S02]  /*3880*/  LDG.E.U8 R125, desc[UR36][R132.64+0x48] ;  /* 0x00004824847d7981 */ /* 0x004ee4000c1e1100 */
[----:B---3--:R-:W-:-:S05]  /*3890*/  PRMT R73, R125, 0x8880, RZ ;  /* 0x000088807d497816 */ /* 0x008fca00000000ff */
[----:B------:R-:W-:-:S07]  /*38a0*/  IMAD R120, R73, R124, RZ ;  /* 0x0000007c49787224 */ /* 0x000fce00078e02ff */
.L_x_114:
[----:B------:R-:W-:Y:S05]  /*38b0*/  BSYNC B1 ;  /* 0x0000000000017941 */ /* 0x000fea0003800000 */
.L_x_113:
        /* <DEDUP_REMOVED lines=11> */
.L_x_116:
[----:B------:R-:W-:Y:S05]  /*3970*/  BSYNC B1 ;  /* 0x0000000000017941 */ /* 0x000fea0003800000 */
.L_x_115:
[----:B------:R-:W-:Y:S01]  /*3980*/  @!P4 IMAD R111, R111, R121, R120 ;  /* 0x000000796f6fc224 */ /* 0x000fe200078e0278 */
[----:B------:R-:W-:Y:S04]  /*3990*/  BSSY B1, `(.L_x_117) ;  /* 0x0000006000017945 */ /* 0x000fe80003800000 */
[----:B------:R0:W-:Y:S01]  /*39a0*/  @!P4 STG.E.U8 desc[UR36][R6.64+0x49], R111 ;  /* 0x0000496f0600c986 */ /* 0x0001e2000c101124 */
[----:B------:R-:W-:Y:S05]  /*39b0*/  @P3 BRA `(.L_x_118) ;  /* 0x00000000000c3947 */ /* 0x000fea0003800000 */
[----:B--2---:R-:W3:Y:S02]  /*39c0*/  LDG.E.U8 R125, desc[UR36][R128.64+0x50] ;  /* 0x00005024807d7981 */ /* 0x004ee4000c1e1100 */
[----:B---3--:R-:W-:-:S05]  /*39d0*/  PRMT R73, R125, 0x8880, RZ ;  /* 0x000088807d497816 */ /* 0x008fca00000000ff */
[----:B------:R-:W-:-:S07]  /*39e0*/  IMAD R120, R73, R124, RZ ;  /* 0x0000007c49787224 */ /* 0x000fce00078e02ff */
.L_x_118:
[----:B------:R-:W-:Y:S05]  /*39f0*/  BSYNC B1 ;  /* 0x0000000000017941 */ /* 0x000fea0003800000 */
.L_x_117:
[----:B---3--:R-:W-:Y:S01]  /*3a00*/  @!P3 IMAD R73, R112, R121, R120 ;  /* 0x000000797049b224 */ /* 0x008fe200078e0278 */
[----:B------:R-:W-:Y:S04]  /*3a10*/  BSSY B1, `(.L_x_119) ;  /* 0x0000006000017945 */ /* 0x000fe80003800000 */
[----:B------:R3:W-:Y:S01]  /*3a20*/  @!P3 STG.E.U8 desc[UR36][R126.64+0x50], R73 ;  /* 0x000050497e00b986 */ /* 0x0007e2000c101124 */
[----:B------:R-:W-:Y:S05]  /*3a30*/  @P5 BRA `(.L_x_120) ;  /* 0x00000000000c5947 */ /* 0x000fea0003800000 */
[----:B--2---:R-:W3:Y:S02]  /*3a40*/  LDG.E.U8 R125, desc[UR36][R128.64+0x51] ;  /* 0x00005124807d7981 */ /* 0x004ee4000c1e1100 */
[----:B---3--:R-:W-:-:S05]  /*3a50*/  PRMT R73, R125, 0x8880, RZ ;  /* 0x000088807d497816 */ /* 0x008fca00000000ff */
[----:B------:R-:W-:-:S07]  /*3a60*/  IMAD R120, R73, R124, RZ ;  /* 0x0000007c49787224 */ /* 0x000fce00078e02ff */
.L_x_120:
[----:B------:R-:W-:Y:S05]  /*3a70*/  BSYNC B1 ;  /* 0x0000000000017941 */ /* 0x000fea0003800000 */
.L_x_119:
[----:B------:R-:W-:Y:S01]  /*3a80*/  @!P5 IMAD R113, R113, R121, R120 ;  /* 0x000000797171d224 */ /* 0x000fe200078e0278 */
[----:B------:R-:W-:Y:S04]  /*3a90*/  BSSY B1, `(.L_x_121) ;  /* 0x0000006000017945 */ /* 0x000fe80003800000 */
[----:B------:R0:W-:Y:S01]  /*3aa0*/  @!P5 STG.E.U8 desc[UR36][R126.64+0x51], R113 ;  /* 0x000051717e00d986 */ /* 0x0001e2000c101124 */
[----:B------:R-:W-:Y:S05]  /*3ab0*/  @P2 BRA `(.L_x_122) ;  /* 0x00000000000c2947 */ /* 0x000fea0003800000 */
[----:B--2---:R-:W3:Y:S02]  /*3ac0*/  LDG.E.U8 R125, desc[UR36][R132.64+0x50] ;  /* 0x00005024847d7981 */ /* 0x004ee4000c1e1100 */
[----:B---3--:R-:W-:-:S05]  /*3ad0*/  PRMT R73, R125, 0x8880, RZ ;  /* 0x000088807d497816 */ /* 0x008fca00000000ff */
[----:B------:R-:W-:-:S07]  /*3ae0*/  IMAD R120, R73, R124, RZ ;  /* 0x0000007c49787224 */ /* 0x000fce00078e02ff */
.L_x_122:
[----:B------:R-:W-:Y:S05]  /*3af0*/  BSYNC B1 ;  /* 0x0000000000017941 */ /* 0x000fea0003800000 */
.L_x_121:
[----:B------:R-:W-:Y:S01]  /*3b00*/  ISETP.LT.OR P4, PT, R134, 0x52, !P1 ;  /* 0x000000528600780c */ /* 0x000fe20004f81670 */
[----:B---3--:R-:W-:Y:S01]  /*3b10*/  @!P2 IMAD R73, R114, R121, R120 ;  /* 0x000000797249a224 */ /* 0x008fe200078e0278 */
[----:B------:R-:W-:Y:S01]  /*3b20*/  BSSY B1, `(.L_x_123) ;  /* 0x000000b000017945 */ /* 0x000fe20003800000 */
[C---:B------:R-:W-:Y:S02]  /*3b30*/  ISETP.LT.OR P3, PT, R134.reuse, 0x59, !P0 ;  /* 0x000000598600780c */ /* 0x040fe40004761670 */
[----:B------:R-:W-:Y:S01]  /*3b40*/  IADD3 R135, P5, R135, 0x80, RZ ;  /* 0x0000008087877810 */ /* 0x000fe20007fbe0ff */
[----:B------:R3:W-:Y:S01]  /*3b50*/  @!P2 STG.E.U8 desc[UR36][R6.64+0x50], R73 ;  /* 0x000050490600a986 */ /* 0x0007e2000c101124 */
[C---:B------:R-:W-:Y:S02]  /*3b60*/  ISETP.LT.OR P2, PT, R134.reuse, 0x59, !P1 ;  /* 0x000000598600780c */ /* 0x040fe40004f41670 */
[C---:B------:R-:W-:Y:S02]  /*3b70*/  ISETP.LT.OR P0, PT, R134.reuse, 0x5a, !P0 ;  /* 0x0000005a8600780c */ /* 0x040fe40004701670 */
[----:B------:R-:W-:-:S02]  /*3b80*/  ISETP.LT.OR P1, PT, R134, 0x5a, !P1 ;  /* 0x0000005a8600780c */ /* 0x000fc40004f21670 */
[----:B------:R-:W-:Y:S11]  /*3b90*/  @P4 BRA `(.L_x_124) ;  /* 0x00000000000c4947 */ /* 0x000ff60003800000 */
[----:B--2---:R-:W3:Y:S02]  /*3ba0*/  LDG.E.U8 R125, desc[UR36][R132.64+0x51] ;  /* 0x00005124847d7981 */ /* 0x004ee4000c1e1100 */
[----:B---3--:R-:W-:-:S05]  /*3bb0*/  PRMT R73, R125, 0x8880, RZ ;  /* 0x000088807d497816 */ /* 0x008fca00000000ff */
[----:B------:R-:W-:-:S07]  /*3bc0*/  IMAD R120, R73, R124, RZ ;  /* 0x0000007c49787224 */ /* 0x000fce00078e02ff */
.L_x_124:
[----:B------:R-:W-:Y:S05]  /*3bd0*/  BSYNC B1 ;  /* 0x0000000000017941 */ /* 0x000fea0003800000 */
.L_x_123:
[----:B------:R-:W-:Y:S01]  /*3be0*/  @!P4 IMAD R115, R115, R121, R120 ;  /* 0x000000797373c224 */ /* 0x000fe200078e0278 */
[----:B------:R-:W-:Y:S04]  /*3bf0*/  BSSY B1, `(.L_x_125) ;  /* 0x0000006000017945 */ /* 0x000fe80003800000 */
[----:B------:R0:W-:Y:S01]  /*3c00*/  @!P4 STG.E.U8 desc[UR36][R6.64+0x51], R115 ;  /* 0x000051730600c986 */ /* 0x0001e2000c101124 */
[----:B------:R-:W-:Y:S05]  /*3c10*/  @P3 BRA `(.L_x_126) ;  /* 0x00000000000c3947 */ /* 0x000fea0003800000 */
[----:B--2---:R-:W3:Y:S02]  /*3c20*/  LDG.E.U8 R125, desc[UR36][R128.64+0x58] ;  /* 0x00005824807d7981 */ /* 0x004ee4000c1e1100 */
[----:B---3--:R-:W-:-:S05]  /*3c30*/  PRMT R73, R125, 0x8880, RZ ;  /* 0x000088807d497816 */ /* 0x008fca00000000ff */
[----:B------:R-:W-:-:S07]  /*3c40*/  IMAD R120, R73, R124, RZ ;  /* 0x0000007c49787224 */ /* 0x000fce00078e02ff */
.L_x_126:
[----:B------:R-:W-:Y:S05]  /*3c50*/  BSYNC B1 ;  /* 0x0000000000017941 */ /* 0x000fea0003800000 */
.L_x_125:
[----:B---3--:R-:W-:Y:S01]  /*3c60*/  @!P3 IMAD R73, R116, R121, R120 ;  /* 0x000000797449b224 */ /* 0x008fe200078e0278 */
[----:B------:R-:W-:Y:S01]  /*3c70*/  BSSY B1, `(.L_x_127) ;  /* 0x0000007000017945 */ /* 0x000fe20003800000 */
[----:B------:R-:W-:-:S03]  /*3c80*/  IMAD.X R123, RZ, RZ, R123, P5 ;  /* 0x000000ffff7b7224 */ /* 0x000fc600028e067b */
[----:B------:R3:W-:Y:S01]  /*3c90*/  @!P3 STG.E.U8 desc[UR36][R126.64+0x58], R73 ;  /* 0x000058497e00b986 */ /* 0x0007e2000c101124 */
[----:B------:R-:W-:Y:S05]  /*3ca0*/  @P0 BRA `(.L_x_128) ;  /* 0x00000000000c0947 */ /* 0x000fea0003800000 */
[----:B--2---:R-:W3:Y:S02]  /*3cb0*/  LDG.E.U8 R125, desc[UR36][R128.64+0x59] ;  /* 0x00005924807d7981 */ /* 0x004ee4000c1e1100 */
[----:B---3--:R-:W-:-:S05]  /*3cc0*/  PRMT R73, R125, 0x8880, RZ ;  /* 0x000088807d497816 */ /* 0x008fca00000000ff */
[----:B------:R-:W-:-:S07]  /*3cd0*/  IMAD R120, R73, R124, RZ ;  /* 0x0000007c49787224 */ /* 0x000fce00078e02ff */
.L_x_128:
[----:B------:R-:W-:Y:S05]  /*3ce0*/  BSYNC B1 ;  /* 0x0000000000017941 */ /* 0x000fea0003800000 */
.L_x_127:
[----:B------:R-:W-:Y:S01]  /*3cf0*/  @!P0 IMAD R117, R117, R121, R120 ;  /* 0x0000007975758224 */ /* 0x000fe200078e0278 */
[----:B------:R-:W-:Y:S01]  /*3d00*/  BSSY B1, `(.L_x_129) ;  /* 0x0000007000017945 */ /* 0x000fe20003800000 */
[----:B------:R-:W-:-:S03]  /*3d10*/  IMAD R72, R123, R20, RZ ;  /* 0x000000147b487224 */ /* 0x000fc600078e02ff */
[----:B------:R0:W-:Y:S01]  /*3d20*/  @!P0 STG.E.U8 desc[UR36][R126.64+0x59], R117 ;  /* 0x000059757e008986 */ /* 0x0001e2000c101124 */
[----:B------:R-:W-:Y:S05]  /*3d30*/  @P2 BRA `(.L_x_130) ;  /* 0x00000000000c2947 */ /* 0x000fea0003800000 */
[----:B--2---:R-:W3:Y:S02]  /*3d40*/  LDG.E.U8 R125, desc[UR36][R132.64+0x58] ;  /* 0x00005824847d7981 */ /* 0x004ee4000c1e1100 */
[----:B---3--:R-:W-:-:S05]  /*3d50*/  PRMT R73, R125, 0x8880, RZ ;  /* 0x000088807d497816 */ /* 0x008fca00000000ff */
[----:B------:R-:W-:-:S07]  /*3d60*/  IMAD R120, R73, R124, RZ ;  /* 0x0000007c49787224 */ /* 0x000fce00078e02ff */
.L_x_130:
[----:B------:R-:W-:Y:S05]  /*3d70*/  BSYNC B1 ;  /* 0x0000000000017941 */ /* 0x000fea0003800000 */
.L_x_129:
[----:B---3--:R-:W-:Y:S01]  /*3d80*/  @!P2 IMAD R73, R118, R121, R120 ;  /* 0x000000797649a224 */ /* 0x008fe200078e0278 */
[----:B------:R-:W-:Y:S01]  /*3d90*/  BSSY B1, `(.L_x_131) ;  /* 0x0000009000017945 */ /* 0x000fe20003800000 */
[C---:B----4-:R-:W-:Y:S02]  /*3da0*/  IMAD R75, R135.reuse, R21, R72 ;  /* 0x00000015874b7224 */ /* 0x050fe400078e0248 */
[CC--:B------:R-:W-:Y:S01]  /*3db0*/  IMAD.WIDE.U32 R130, R135.reuse, R20.reuse, R130 ;  /* 0x0000001487827225 */ /* 0x0c0fe200078e0082 */
[----:B------:R3:W-:Y:S03]  /*3dc0*/  @!P2 STG.E.U8 desc[UR36][R6.64+0x58], R73 ;  /* 0x000058490600a986 */ /* 0x0007e6000c101124 */
[----:B------:R-:W-:Y:S01]  /*3dd0*/  IMAD.WIDE.U32 R20, R135, R20, R14 ;  /* 0x0000001487147225 */ /* 0x000fe200078e000e */
[----:B------:R-:W-:Y:S06]  /*3de0*/  @P1 BRA `(.L_x_132) ;  /* 0x00000000000c1947 */ /* 0x000fec0003800000 */
[----:B--2---:R-:W3:Y:S02]  /*3df0*/  LDG.E.U8 R125, desc[UR36][R132.64+0x59] ;  /* 0x00005924847d7981 */ /* 0x004ee4000c1e1100 */
[----:B---3--:R-:W-:-:S05]  /*3e00*/  PRMT R73, R125, 0x8880, RZ ;  /* 0x000088807d497816 */ /* 0x008fca00000000ff */
[----:B------:R-:W-:-:S07]  /*3e10*/  IMAD R120, R73, R124, RZ ;  /* 0x0000007c49787224 */ /* 0x000fce00078e02ff */
.L_x_132:
[----:B------:R-:W-:Y:S05]  /*3e20*/  BSYNC B1 ;  /* 0x0000000000017941 */ /* 0x000fea0003800000 */
.L_x_131:
[----:B------:R-:W-:Y:S01]  /*3e30*/  @!P1 IMAD R119, R119, R121, R120 ;  /* 0x0000007977779224 */ /* 0x000fe200078e0278 */
[----:B------:R-:W-:Y:S01]  /*3e40*/  ISETP.GE.AND P2, PT, R3, 0x81, PT ;  /* 0x000000810300780c */ /* 0x000fe20003f46270 */
[----:B------:R-:W-:Y:S01]  /*3e50*/  BSSY B1, `(.L_x_133) ;  /* 0x000000c000017945 */ /* 0x000fe20003800000 */
[----:B------:R-:W-:Y:S02]  /*3e60*/  IADD3 R20, P5, R20, R10, RZ ;  /* 0x0000000a14147210 */ /* 0x000fe40007fbe0ff */
[----:B------:R4:W-:Y:S01]  /*3e70*/  @!P1 STG.E.U8 desc[UR36][R6.64+0x59], R119 ;  /* 0x0000597706009986 */ /* 0x0009e2000c101124 */
[----:B------:R-:W-:Y:S02]  /*3e80*/  ISETP.LT.OR P1, PT, R134, 0x1, !P2 ;  /* 0x000000018600780c */ /* 0x000fe40005721670 */
[----:B------:R-:W-:Y:S02]  /*3e90*/  IADD3.X R21, R11, R21, R75, P5, !PT ;  /* 0x000000150b157210 */ /* 0x000fe40002ffe44b */
[----:B------:R-:W-:-:S02]  /*3ea0*/  ISETP.GE.AND P0, PT, R3, 0x89, PT ;  /* 0x000000890300780c */ /* 0x000fc40003f06270 */
[----:B------:R-:W-:Y:S02]  /*3eb0*/  IADD3 R10, P4, P3, R12, R10, R130 ;  /* 0x0000000a0c0a7210 */ /* 0x000fe40007b9e082 */
[----:B------:R-:W-:-:S05]  /*3ec0*/  ISETP.LT.OR P5, PT, R134, 0x2, !P2 ;  /* 0x000000028600780c */ /* 0x000fca00057a1670 */
[----:B----4-:R-:W-:Y:S08]  /*3ed0*/  @P1 BRA `(.L_x_134) ;  /* 0x00000000000c1947 */ /* 0x010ff00003800000 */
[----:B--2---:R-:W2:Y:S02]  /*3ee0*/  LDG.E.U8 R125, desc[UR36][R20.64] ;  /* 0x00000024147d7981 */ /* 0x004ea4000c1e1100 */
[----:B--2---:R-:W-:-:S05]  /*3ef0*/  PRMT R3, R125, 0x8880, RZ ;  /* 0x000088807d037816 */ /* 0x004fca00000000ff */
[----:B------:R-:W-:-:S07]  /*3f00*/  IMAD R120, R3, R124, RZ ;  /* 0x0000007c03787224 */ /* 0x000fce00078e02ff */
.L_x_134:
[----:B------:R-:W-:Y:S05]  /*3f10*/  BSYNC B1 ;  /* 0x0000000000017941 */ /* 0x000fea0003800000 */
.L_x_133:
[----:B------:R-:W-:Y:S01]  /*3f20*/  @!P1 IMAD R3, R24, R121, R120 ;  /* 0x0000007918039224 */ /* 0x000fe200078e0278 */
[----:B------:R-:W-:Y:S01]  /*3f30*/  BSSY B1, `(.L_x_135) ;  /* 0x0000007000017945 */ /* 0x000fe20003800000 */
[----:B------:R-:W-:-:S03]  /*3f40*/  IMAD.IADD R130, R75, 0x1, R131 ;  /* 0x000000014b827824 */ /* 0x000fc600078e0283 */
[----:B------:R4:W-:Y:S01]  /*3f50*/  @!P1 STG.E.U8 desc[UR36][R4.64], R3 ;  /* 0x0000000304009986 */ /* 0x0009e2000c101124 */
[----:B------:R-:W-:Y:S05]  /*3f60*/  @P5 BRA `(.L_x_136) ;  /* 0x00000000000c5947 */ /* 0x000fea0003800000 */
[----:B--2---:R-:W4:Y:S02]  /*3f70*/  LDG.E.U8 R125, desc[UR36][R20.64+0x1] ;  /* 0x00000124147d7981 */ /* 0x004f24000c1e1100 */
[----:B----4-:R-:W-:-:S05]  /*3f80*/  PRMT R3, R125, 0x8880, RZ ;  /* 0x000088807d037816 */ /* 0x010fca00000000ff */
[----:B------:R-:W-:-:S07]  /*3f90*/  IMAD R120, R3, R124, RZ ;  /* 0x0000007c03787224 */ /* 0x000fce00078e02ff */
.L_x_136:
[----:B------:R-:W-:Y:S05]  /*3fa0*/  BSYNC B1 ;  /* 0x0000000000017941 */ /* 0x000fea0003800000 */
.L_x_135:
[C---:B------:R-:W-:Y:S01]  /*3fb0*/  ISETP.LT.OR P1, PT, R134.reuse, 0x1, !P0 ;  /* 0x000000018600780c */ /* 0x040fe20004721670 */
[----:B------:R-:W-:Y:S01]  /*3fc0*/  @!P5 IMAD R25, R25, R121, R120 ;  /* 0x000000791919d224 */ /* 0x000fe200078e0278 */
[----:B------:R-:W-:Y:S01]  /*3fd0*/  BSSY B1, `(.L_x_137) ;  /* 0x000000a000017945 */ /* 0x000fe20003800000 */
[----:B------:R-:W-:Y:S02]  /*3fe0*/  IADD3.X R11, R15, R11, R130, P4, P3 ;  /* 0x0000000b0f0b7210 */ /* 0x000fe400027e6482 */
[C---:B------:R-:W-:Y:S01]  /*3ff0*/  ISETP.LT.OR P4, PT, R134.reuse, 0x2, !P0 ;  /* 0x000000028600780c */ /* 0x040fe20004781670 */
[----:B------:R0:W-:Y:S01]  /*4000*/  @!P5 STG.E.U8 desc[UR36][R4.64+0x1], R25 ;  /* 0x000001190400d986 */ /* 0x0001e2000c101124 */
[C---:B------:R-:W-:Y:S02]  /*4010*/  ISETP.LT.OR P5, PT, R134.reuse, 0x9, !P2 ;  /* 0x000000098600780c */ /* 0x040fe400057a1670 */
[----:B------:R-:W-:-:S04]  /*4020*/  ISETP.LT.OR P3, PT, R134, 0xa, !P2 ;  /* 0x0000000a8600780c */ /* 0x000fc80005761670 */
[----:B------:R-:W-:Y:S09]  /*4030*/  @P1 BRA `(.L_x_138) ;  /* 0x00000000000c1947 */ /* 0x000ff20003800000 */
[----:B--2---:R-:W4:Y:S02]  /*4040*/  LDG.E.U8 R125, desc[UR36][R10.64] ;  /* 0x000000240a7d7981 */ /* 0x004f24000c1e1100 */
[----:B----4-:R-:W-:-:S05]  /*4050*/  PRMT R3, R125, 0x8880, RZ ;  /* 0x000088807d037816 */ /* 0x010fca00000000ff */
[----:B------:R-:W-:-:S07]  /*4060*/  IMAD R120, R3, R124, RZ ;  /* 0x0000007c03787224 */ /* 0x000fce00078e02ff */
.L_x_138:
[----:B------:R-:W-:Y:S05]  /*4070*/  BSYNC B1 ;  /* 0x0000000000017941 */ /* 0x000fea0003800000 */
.L_x_137:
[----:B----4-:R-:W-:Y:S01]  /*4080*/  @!P1 IMAD R3, R26, R121, R120 ;  /* 0x000000791a039224 */ /* 0x010fe200078e0278 */
[----:B------:R-:W-:Y:S04]  /*4090*/  BSSY B1, `(.L_x_139) ;  /* 0x0000006000017945 */ /* 0x000fe80003800000 */
[----:B------:R4:W-:Y:S01]  /*40a0*/  @!P1 STG.E.U8 desc[UR36][R8.64], R3 ;  /* 0x0000000308009986 */ /* 0x0009e2000c101124 */
[----:B------:R-:W-:Y:S05]  /*40b0*/  @P4 BRA `(.L_x_140) ;  /* 0x00000000000c4947 */ /* 0x000fea0003800000 */
[----:B--2---:R-:W4:Y:S02]  /*40c0*/  LDG.E.U8 R125, desc[UR36][R10.64+0x1] ;  /* 0x000001240a7d7981 */ /* 0x004f24000c1e1100 */
[----:B----4-:R-:W-:-:S05]  /*40d0*/  PRMT R3, R125, 0x8880, RZ ;  /* 0x000088807d037816 */ /* 0x010fca00000000ff */
[----:B------:R-:W-:-:S07]  /*40e0*/  IMAD R120, R3, R124, RZ ;  /* 0x0000007c03787224 */ /* 0x000fce00078e02ff */
.L_x_140:
[----:B------:R-:W-:Y:S05]  /*40f0*/  BSYNC B1 ;  /* 0x0000000000017941 */ /* 0x000fea0003800000 */
.L_x_139:
[----:B------:R-:W-:Y:S01]  /*4100*/  @!P4 IMAD R27, R27, R121, R120 ;  /* 0x000000791b1bc224 */ /* 0x000fe200078e0278 */
[----:B------:R-:W-:Y:S04]  /*4110*/  BSSY B1, `(.L_x_141) ;  /* 0x0000006000017945 */ /* 0x000fe80003800000 */
[----:B------:R0:W-:Y:S01]  /*4120*/  @!P4 STG.E.U8 desc[UR36][R8.64+0x1], R27 ;  /* 0x0000011b0800c986 */ /* 0x0001e2000c101124 */
[----:B------:R-:W-:Y:S05]  /*4130*/  @P5 BRA `(.L_x_142) ;  /* 0x00000000000c5947 */ /* 0x000fea0003800000 */
[----:B--2---:R-:W4:Y:S02]  /*4140*/  LDG.E.U8 R125, desc[UR36][R20.64+0x8] ;  /* 0x00000824147d7981 */ /* 0x004f24000c1e1100 */
[----:B----4-:R-:W-:-:S05]  /*4150*/  PRMT R3, R125, 0x8880, RZ ;  /* 0x000088807d037816 */ /* 0x010fca00000000ff */
[----:B------:R-:W-:-:S07]  /*4160*/  IMAD R120, R3, R124, RZ ;  /* 0x0000007c03787224 */ /* 0x000fce00078e02ff */
.L_x_142:
[----:B------:R-:W-:Y:S05]  /*4170*/  BSYNC B1 ;  /* 0x0000000000017941 */ /* 0x000fea0003800000 */
.L_x_141:
[----:B----4-:R-:W-:Y:S01]  /*4180*/  @!P5 IMAD R3, R28, R121, R120 ;  /* 0x000000791c03d224 */ /* 0x010fe200078e0278 */
[----:B------:R-:W-:Y:S04]  /*4190*/  BSSY B1, `(.L_x_143) ;  /* 0x0000006000017945 */ /* 0x000fe80003800000 */
[----:B------:R4:W-:Y:S01]  /*41a0*/  @!P5 STG.E.U8 desc[UR36][R4.64+0x8], R3 ;  /* 0x000008030400d986 */ /* 0x0009e2000c101124 */
[----:B------:R-:W-:Y:S05]  /*41b0*/  @P3 BRA `(.L_x_144) ;  /* 0x00000000000c3947 */ /* 0x000fea0003800000 */
[----:B--2---:R-:W4:Y:S02]  /*41c0*/  LDG.E.U8 R125, desc[UR36][R20.64+0x9] ;  /* 0x00000924147d7981 */ /* 0x004f24000c1e1100 */
[----:B----4-:R-:W-:-:S05]  /*41d0*/  PRMT R3, R125, 0x8880, RZ ;  /* 0x000088807d037816 */ /* 0x010fca00000000ff */
[----:B------:R-:W-:-:S07]  /*41e0*/  IMAD R120, R3, R124, RZ ;  /* 0x0000007c03787224 */ /* 0x000fce00078e02ff */
.L_x_144:
[----:B------:R-:W-:Y:S05]  /*41f0*/  BSYNC B1 ;  /* 0x0000000000017941 */ /* 0x000fea0003800000 */
.L_x_143:
[C---:B------:R-:W-:Y:S01]  /*4200*/  ISETP.LT.OR P5, PT, R134.reuse, 0x9, !P0 ;  /* 0x000000098600780c */ /* 0x040fe200047a1670 */
[----:B------:R-:W-:Y:S01]  /*4210*/  @!P3 IMAD R29, R29, R121, R120 ;  /* 0x000000791d1db224 */ /* 0x000fe200078e0278 */
[----:B------:R-:W-:Y:S01]  /*4220*/  BSSY B1, `(.L_x_145) ;  /* 0x0000009000017945 */ /* 0x000fe20003800000 */
[C---:B------:R-:W-:Y:S02]  /*4230*/  ISETP.LT.OR P4, PT, R134.reuse, 0xa, !P0 ;  /* 0x0000000a8600780c */ /* 0x040fe40004781670 */
[C---:B------:R-:W-:Y:S01]  /*4240*/  ISETP.LT.OR P1, PT, R134.reuse, 0x12, !P2 ;  /* 0x000000128600780c */ /* 0x040fe20005721670 */
[----:B------:R0:W-:Y:S01]  /*4250*/  @!P3 STG.E.U8 desc[UR36][R4.64+0x9], R29 ;  /* 0x0000091d0400b986 */ /* 0x0001e2000c101124 */
[----:B------:R-:W-:-:S06]  /*4260*/  ISETP.LT.OR P3, PT, R134, 0x11, !P2 ;  /* 0x000000118600780c */ /* 0x000fcc0005761670 */
[----:B------:R-:W-:Y:S07]  /*4270*/  @P5 BRA `(.L_x_146) ;  /* 0x00000000000c5947 */ /* 0x000fee0003800000 */
[----:B--2---:R-:W4:Y:S02]  /*4280*/  LDG.E.U8 R125, desc[UR36][R10.64+0x8] ;  /* 0x000008240a7d7981 */ /* 0x004f24000c1e1100 */
[----:B----4-:R-:W-:-:S05]  /*4290*/  PRMT R3, R125, 0x8880, RZ ;  /* 0x000088807d037816 */ /* 0x010fca00000000ff */
[----:B------:R-:W-:-:S07]  /*42a0*/  IMAD R120, R3, R124, RZ ;  /* 0x0000007c03787224 */ /* 0x000fce00078e02ff */
.L_x_146:
[----:B------:R-:W-:Y:S05]  /*42b0*/  BSYNC B1 ;  /* 0x0000000000017941 */ /* 0x000fea0003800000 */
.L_x_145:
[----:B----4-:R-:W-:Y:S01]  /*42c0*/  @!P5 IMAD R3, R30, R121, R120 ;  /* 0x000000791e03d224 */ /* 0x010fe200078e0278 */
[----:B------:R-:W-:Y:S04]  /*42d0*/  BSSY B1, `(.L_x_147) ;  /* 0x0000006000017945 */ /* 0x000fe80003800000 */
[----:B------:R4:W-:Y:S01]  /*42e0*/  @!P5 STG.E.U8 desc[UR36][R8.64+0x8], R3 ;  /* 0x000008030800d986 */ /* 0x0009e2000c101124 */
[----:B------:R-:W-:Y:S05]  /*42f0*/  @P4 BRA `(.L_x_148) ;  /* 0x00000000000c4947 */ /* 0x000fea0003800000 */
[----:B--2---:R-:W4:Y:S02]  /*4300*/  LDG.E.U8 R125, desc[UR36][R10.64+0x9] ;  /* 0x000009240a7d7981 */ /* 0x004f24000c1e1100 */
[----:B----4-:R-:W-:-:S05]  /*4310*/  PRMT R3, R125, 0x8880, RZ ;  /* 0x000088807d037816 */ /* 0x010fca00000000ff */
[----:B------:R-:W-:-:S07]  /*4320*/  IMAD R120, R3, R124, RZ ;  /* 0x0000007c03787224 */ /* 0x000fce00078e02ff */
.L_x_148:
[----:B------:R-:W-:Y:S05]  /*4330*/  BSYNC B1 ;  /* 0x0000000000017941 */ /* 0x000fea0003800000 */
.L_x_147:
[----:B------:R-:W-:Y:S01]  /*4340*/  @!P4 IMAD R31, R31, R121, R120 ;  /* 0x000000791f1fc224 */ /* 0x000fe200078e0278 */
[----:B------:R-:W-:Y:S04]  /*4350*/  BSSY B1, `(.L_x_149) ;  /* 0x0000006000017945 */ /* 0x000fe80003800000 */
[----:B------:R0:W-:Y:S01]  /*4360*/  @!P4 STG.E.U8 desc[UR36][R8.64+0x9], R31 ;  /* 0x0000091f0800c986 */ /* 0x0001e2000c101124 */
[----:B------:R-:W-:Y:S05]  /*4370*/  @P3 BRA `(.L_x_150) ;  /* 0x00000000000c3947 */ /* 0x000fea0003800000 */
[----:B--2---:R-:W4:Y:S02]  /*4380*/  LDG.E.U8 R125, desc[UR36][R20.64+0x10] ;  /* 0x00001024147d7981 */ /* 0x004f24000c1e1100 */
[----:B----4-:R-:W-:-:S05]  /*4390*/  PRMT R3, R125, 0x8880, RZ ;  /* 0x000088807d037816 */ /* 0x010fca00000000ff */
[----:B------:R-:W-:-:S07]  /*43a0*/  IMAD R120, R3, R124, RZ ;  /* 0x0000007c03787224 */ /* 0x000fce00078e02ff */
.L_x_150:
[----:B------:R-:W-:Y:S05]  /*43b0*/  BSYNC B1 ;  /* 0x0000000000017941 */ /* 0x000fea0003800000 */
.L_x_149:
[----:B----4-:R-:W-:Y:S01]  /*43c0*/  @!P3 IMAD R3, R32, R121, R120 ;  /* 0x000000792003b224 */ /* 0x010fe200078e0278 */
[----:B------:R-:W-:Y:S04]  /*43d0*/  BSSY B1, `(.L_x_151) ;  /* 0x0000006000017945 */ /* 0x000fe80003800000 */
[----:B------:R4:W-:Y:S01]  /*43e0*/  @!P3 STG.E.U8 desc[UR36][R4.64+0x10], R3 ;  /* 0x000010030400b986 */ /* 0x0009e2000c101124 */
[----:B------:R-:W-:Y:S05]  /*43f0*/  @P1 BRA `(.L_x_152) ;  /* 0x00000000000c1947 */ /* 0x000fea0003800000 */
[----:B--2---:R-:W4:Y:S02]  /*4400*/  LDG.E.U8 R125, desc[UR36][R20.64+0x11] ;  /* 0x00001124147d7981 */ /* 0x004f24000c1e1100 */
[----:B----4-:R-:W-:-:S05]  /*4410*/  PRMT R3, R125, 0x8880, RZ ;  /* 0x000088807d037816 */ /* 0x010fca00000000ff */
[----:B------:R-:W-:-:S07]  /*4420*/  IMAD R120, R3, R124, RZ ;  /* 0x0000007c03787224 */ /* 0x000fce00078e02ff */
.L_x_152:
[----:B------:R-:W-:Y:S05]  /*4430*/  BSYNC B1 ;  /* 0x0000000000017941 */ /* 0x000fea0003800000 */
.L_x_151:
        /* <DEDUP_REMOVED lines=11> */
.L_x_154:
[----:B------:R-:W-:Y:S05]  /*44f0*/  BSYNC B1 ;  /* 0x0000000000017941 */ /* 0x000fea0003800000 */
.L_x_153:
[----:B----4-:R-:W-:Y:S01]  /*4500*/  @!P4 IMAD R3, R34, R121, R120 ;  /* 0x000000792203c224 */ /* 0x010fe200078e0278 */
[----:B------:R-:W-:Y:S04]  /*4510*/  BSSY B1, `(.L_x_155) ;  /* 0x0000006000017945 */ /* 0x000fe80003800000 */
[----:B------:R4:W-:Y:S01]  /*4520*/  @!P4 STG.E.U8 desc[UR36][R8.64+0x10], R3 ;  /* 0x000010030800c986 */ /* 0x0009e2000c101124 */
[----:B------:R-:W-:Y:S05]  /*4530*/  @P3 BRA `(.L_x_156) ;  /* 0x00000000000c3947 */ /* 0x000fea0003800000 */
[----:B--2---:R-:W4:Y:S02]  /*4540*/  LDG.E.U8 R125, desc[UR36][R10.64+0x11] ;  /* 0x000011240a7d7981 */ /* 0x004f24000c1e1100 */
[----:B----4-:R-:W-:-:S05]  /*4550*/  PRMT R3, R125, 0x8880, RZ ;  /* 0x000088807d037816 */ /* 0x010fca00000000ff */
[----:B------:R-:W-:-:S07]  /*4560*/  IMAD R120, R3, R124, RZ ;  /* 0x0000007c03787224 */ /* 0x000fce00078e02ff */
.L_x_156:
[----:B------:R-:W-:Y:S05]  /*4570*/  BSYNC B1 ;  /* 0x0000000000017941 */ /* 0x000fea0003800000 */
.L_x_155:
[----:B------:R-:W-:Y:S01]  /*4580*/  @!P3 IMAD R35, R35, R121, R120 ;  /* 0x000000792323b224 */ /* 0x000fe200078e0278 */
[----:B------:R-:W-:Y:S04]  /*4590*/  BSSY B1, `(.L_x_157) ;  /* 0x0000006000017945 */ /* 0x000fe80003800000 */
[----:B------:R0:W-:Y:S01]  /*45a0*/  @!P3 STG.E.U8 desc[UR36][R8.64+0x11], R35 ;  /* 0x000011230800b986 */ /* 0x0001e2000c101124 */
[----:B------:R-:W-:Y:S05]  /*45b0*/  @P5 BRA `(.L_x_158) ;  /* 0x00000000000c5947 */ /* 0x000fea0003800000 */
[----:B--2---:R-:W4:Y:S02]  /*45c0*/  LDG.E.U8 R125, desc[UR36][R20.64+0x18] ;  /* 0x00001824147d7981 */ /* 0x004f24000c1e1100 */
[----:B----4-:R-:W-:-:S05]  /*45d0*/  PRMT R3, R125, 0x8880, RZ ;  /* 0x000088807d037816 */ /* 0x010fca00000000ff */
[----:B------:R-:W-:-:S07]  /*45e0*/  IMAD R120, R3, R124, RZ ;  /* 0x0000007c03787224 */ /* 0x000fce00078e02ff */
.L_x_158:
[----:B------:R-:W-:Y:S05]  /*45f0*/  BSYNC B1 ;  /* 0x0000000000017941 */ /* 0x000fea0003800000 */
.L_x_157:
[----:B----4-:R-:W-:Y:S01]  /*4600*/  @!P5 IMAD R3, R36, R121, R120 ;  /* 0x000000792403d224 */ /* 0x010fe200078e0278 */
[----:B------:R-:W-:Y:S04]  /*4610*/  BSSY B1, `(.L_x_159) ;  /* 0x0000006000017945 */ /* 0x000fe80003800000 */
[----:B------:R4:W-:Y:S01]  /*4620*/  @!P5 STG.E.U8 desc[UR36][R4.64+0x18], R3 ;  /* 0x000018030400d986 */ /* 0x0009e2000c101124 */
[----:B------:R-:W-:Y:S05]  /*4630*/  @P1 BRA `(.L_x_160) ;  /* 0x00000000000c1947 */ /* 0x000fea0003800000 */
[----:B--2---:R-:W4:Y:S02]  /*4640*/  LDG.E.U8 R125, desc[UR36][R20.64+0x19] ;  /* 0x00001924147d7981 */ /* 0x004f24000c1e1100 */
[----:B----4-:R-:W-:-:S05]  /*4650*/  PRMT R3, R125, 0x8880, RZ ;  /* 0x000088807d037816 */ /* 0x010fca00000000ff */
[----:B------:R-:W-:-:S07]  /*4660*/  IMAD R120, R3, R124, RZ ;  /* 0x0000007c03787224 */ /* 0x000fce00078e02ff */
.L_x_160:
[----:B------:R-:W-:Y:S05]  /*4670*/  BSYNC B1 ;  /* 0x0000000000017941 */ /* 0x000fea0003800000 */
.L_x_159:
        /* <DEDUP_REMOVED lines=11> */
.L_x_162:
[----:B------:R-:W-:Y:S05]  /*4730*/  BSYNC B1 ;  /* 0x0000000000017941 */ /* 0x000fea0003800000 */
.L_x_161:
[----:B----4-:R-:W-:Y:S01]  /*4740*/  @!P4 IMAD R3, R38, R121, R120 ;  /* 0x000000792603c224 */ /* 0x010fe200078e0278 */
[----:B------:R-:W-:Y:S04]  /*4750*/  BSSY B1, `(.L_x_163) ;  /* 0x0000006000017945 */ /* 0x000fe80003800000 */
[----:B------:R4:W-:Y:S01]  /*4760*/  @!P4 STG.E.U8 desc[UR36][R8.64+0x18], R3 ;  /* 0x000018030800c986 */ /* 0x0009e2000c101124 */
[----:B------:R-:W-:Y:S05]  /*4770*/  @P3 BRA `(.L_x_164) ;  /* 0x00000000000c3947 */ /* 0x000fea0003800000 */
[----:B--2---:R-:W4:Y:S02]  /*4780*/  LDG.E.U8 R125, desc[UR36][R10.64+0x19] ;  /* 0x000019240a7d7981 */ /* 0x004f24000c1e1100 */
[----:B----4-:R-:W-:-:S05]  /*4790*/  PRMT R3, R125, 0x8880, RZ ;  /* 0x000088807d037816 */ /* 0x010fca00000000ff */
[----:B------:R-:W-:-:S07]  /*47a0*/  IMAD R120, R3, R124, RZ ;  /* 0x0000007c03787224 */ /* 0x000fce00078e02ff */
.L_x_164:
[----:B------:R-:W-:Y:S05]  /*47b0*/  BSYNC B1 ;  /* 0x0000000000017941 */ /* 0x000fea0003800000 */
.L_x_163:
[----:B------:R-:W-:Y:S01]  /*47c0*/  @!P3 IMAD R39, R39, R121, R120 ;  /* 0x000000792727b224 */ /* 0x000fe200078e0278 */
[----:B------:R-:W-:Y:S04]  /*47d0*/  BSSY B1, `(.L_x_165) ;  /* 0x0000006000017945 */ /* 0x000fe80003800000 */
[----:B------:R0:W-:Y:S01]  /*47e0*/  @!P3 STG.E.U8 desc[UR36][R8.64+0x19], R39 ;  /* 0x000019270800b986 */ /* 0x0001e2000c101124 */
[----:B------:R-:W-:Y:S05]  /*47f0*/  @P5 BRA `(.L_x_166) ;  /* 0x00000000000c5947 */ /* 0x000fea0003800000 */
[----:B--2---:R-:W4:Y:S02]  /*4800*/  LDG.E.U8 R125, desc[UR36][R20.64+0x20] ;  /* 0x00002024147d7981 */ /* 0x004f24000c1e1100 */
[----:B----4-:R-:W-:-:S05]  /*4810*/  PRMT R3, R125, 0x8880, RZ ;  /* 0x000088807d037816 */ /* 0x010fca00000000ff */
[----:B------:R-:W-:-:S07]  /*4820*/  IMAD R120, R3, R124, RZ ;  /* 0x0000007c03787224 */ /* 0x000fce00078e02ff */
.L_x_166:
[----:B------:R-:W-:Y:S05]  /*4830*/  BSYNC B1 ;  /* 0x0000000000017941 */ /* 0x000fea0003800000 */
.L_x_165:
[----:B----4-:R-:W-:Y:S01]  /*4840*/  @!P5 IMAD R3, R40, R121, R120 ;  /* 0x000000792803d224 */ /* 0x010fe200078e0278 */
[----:B------:R-:W-:Y:S04]  /*4850*/  BSSY B1, `(.L_x_167) ;  /* 0x0000006000017945 */ /* 0x000fe80003800000 */
[----:B------:R4:W-:Y:S01]  /*4860*/  @!P5 STG.E.U8 desc[UR36][R4.64+0x20], R3 ;  /* 0x000020030400d986 */ /* 0x0009e2000c101124 */
[----:B------:R-:W-:Y:S05]  /*4870*/  @P1 BRA `(.L_x_168) ;  /* 0x00000000000c1947 */ /* 0x000fea0003800000 */
[----:B--2---:R-:W4:Y:S02]  /*4880*/  LDG.E.U8 R125, desc[UR36][R20.64+0x21] ;  /* 0x00002124147d7981 */ /* 0x004f24000c1e1100 */
[----:B----4-:R-:W-:-:S05]  /*4890*/  PRMT R3, R125, 0x8880, RZ ;  /* 0x000088807d037816 */ /* 0x010fca00000000ff */
[----:B------:R-:W-:-:S07]  /*48a0*/  IMAD R120, R3, R124, RZ ;  /* 0x0000007c03787224 */ /* 0x000fce00078e02ff */
.L_x_168:
[----:B------:R-:W-:Y:S05]  /*48b0*/  BSYNC B1 ;  /* 0x0000000000017941 */ /* 0x000fea0003800000 */
.L_x_167:
        /* <DEDUP_REMOVED lines=11> */
.L_x_170:
[----:B------:R-:W-:Y:S05]  /*4970*/  BSYNC B1 ;  /* 0x0000000000017941 */ /* 0x000fea0003800000 */
.L_x_169:
[----:B----4-:R-:W-:Y:S01]  /*4980*/  @!P4 IMAD R3, R42, R121, R120 ;  /* 0x000000792a03c224 */ /* 0x010fe200078e0278 */
[----:B------:R-:W-:Y:S04]  /*4990*/  BSSY B1, `(.L_x_171) ;  /* 0x0000006000017945 */ /* 0x000fe80003800000 */
[----:B------:R4:W-:Y:S01]  /*49a0*/  @!P4 STG.E.U8 desc[UR36][R8.64+0x20], R3 ;  /* 0x000020030800c986 */ /* 0x0009e2000c101124 */
[----:B------:R-:W-:Y:S05]  /*49b0*/  @P3 BRA `(.L_x_172) ;  /* 0x00000000000c3947 */ /* 0x000fea0003800000 */
[----:B--2---:R-:W4:Y:S02]  /*49c0*/  LDG.E.U8 R125, desc[UR36][R10.64+0x21] ;  /* 0x000021240a7d7981 */ /* 0x004f24000c1e1100 */
[----:B----4-:R-:W-:-:S05]  /*49d0*/  PRMT R3, R125, 0x8880, RZ ;  /* 0x000088807d037816 */ /* 0x010fca00000000ff */
[----:B------:R-:W-:-:S07]  /*49e0*/  IMAD R120, R3, R124, RZ ;  /* 0x0000007c03787224 */ /* 0x000fce00078e02ff */
.L_x_172:
[----:B------:R-:W-:Y:S05]  /*49f0*/  BSYNC B1 ;  /* 0x0000000000017941 */ /* 0x000fea0003800000 */
.L_x_171:
[----:B------:R-:W-:Y:S01]  /*4a00*/  @!P3 IMAD R43, R43, R121, R120 ;  /* 0x000000792b2bb224 */ /* 0x000fe200078e0278 */
[----:B------:R-:W-:Y:S04]  /*4a10*/  BSSY B1, `(.L_x_173) ;  /* 0x0000006000017945 */ /* 0x000fe80003800000 */
[----:B------:R0:W-:Y:S01]  /*4a20*/  @!P3 STG.E.U8 desc[UR36][R8.64+0x21], R43 ;  /* 0x0000212b0800b986 */ /* 0x0001e2000c101124 */
[----:B------:R-:W-:Y:S05]  /*4a30*/  @P5 BRA `(.L_x_174) ;  /* 0x00000000000c5947 */ /* 0x000fea0003800000 */
[----:B--2---:R-:W4:Y:S02]  /*4a40*/  LDG.E.U8 R125, desc[UR36][R20.64+0x28] ;  /* 0x00002824147d7981 */ /* 0x004f24000c1e1100 */
[----:B----4-:R-:W-:-:S05]  /*4a50*/  PRMT R3, R125, 0x8880, RZ ;  /* 0x000088807d037816 */ /* 0x010fca00000000ff */
[----:B------:R-:W-:-:S07]  /*4a60*/  IMAD R120, R3, R124, RZ ;  /* 0x0000007c03787224 */ /* 0x000fce00078e02ff */
.L_x_174:
[----:B------:R-:W-:Y:S05]  /*4a70*/  BSYNC B1 ;  /* 0x0000000000017941 */ /* 0x000fea0003800000 */
.L_x_173:
[----:B----4-:R-:W-:Y:S01]  /*4a80*/  @!P5 IMAD R3, R44, R121, R120 ;  /* 0x000000792c03d224 */ /* 0x010fe200078e0278 */
[----:B------:R-:W-:Y:S04]  /*4a90*/  BSSY B1, `(.L_x_175) ;  /* 0x0000006000017945 */ /* 0x000fe80003800000 */
[----:B------:R4:W-:Y:S01]  /*4aa0*/  @!P5 STG.E.U8 desc[UR36][R4.64+0x28], R3 ;  /* 0x000028030400d986 */ /* 0x0009e2000c101124 */
[----:B------:R-:W-:Y:S05]  /*4ab0*/  @P1 BRA `(.L_x_176) ;  /* 0x00000000000c1947 */ /* 0x000fea0003800000 */
[----:B--2---:R-:W4:Y:S02]  /*4ac0*/  LDG.E.U8 R125, desc[UR36][R20.64+0x29] ;  /* 0x00002924147d7981 */ /* 0x004f24000c1e1100 */
[----:B----4-:R-:W-:-:S05]  /*4ad0*/  PRMT R3, R125, 0x8880, RZ ;  /* 0x000088807d037816 */ /* 0x010fca00000000ff */
[----:B------:R-:W-:-:S07]  /*4ae0*/  IMAD R120, R3, R124, RZ ;  /* 0x0000007c03787224 */ /* 0x000fce00078e02ff */
.L_x_176:
[----:B------:R-:W-:Y:S05]  /*4af0*/  BSYNC B1 ;  /* 0x0000000000017941 */ /* 0x000fea0003800000 */
.L_x_175:
        /* <DEDUP_REMOVED lines=11> */
.L_x_178:
[----:B------:R-:W-:Y:S05]  /*4bb0*/  BSYNC B1 ;  /* 0x0000000000017941 */ /* 0x000fea0003800000 */
.L_x_177:
[----:B----4-:R-:W-:Y:S01]  /*4bc0*/  @!P4 IMAD R3, R46, R121, R120 ;  /* 0x000000792e03c224 */ /* 0x010fe200078e0278 */
[----:B------:R-:W-:Y:S04]  /*4bd0*/  BSSY B1, `(.L_x_179) ;  /* 0x0000006000017945 */ /* 0x000fe80003800000 */
[----:B------:R4:W-:Y:S01]  /*4be0*/  @!P4 STG.E.U8 desc[UR36][R8.64+0x28], R3 ;  /* 0x000028030800c986 */ /* 0x0009e2000c101124 */
[----:B------:R-:W-:Y:S05]  /*4bf0*/  @P3 BRA `(.L_x_180) ;  /* 0x00000000000c3947 */ /* 0x000fea0003800000 */
[----:B--2---:R-:W4:Y:S02]  /*4c00*/  LDG.E.U8 R125, desc[UR36][R10.64+0x29] ;  /* 0x000029240a7d7981 */ /* 0x004f24000c1e1100 */
[----:B----4-:R-:W-:-:S05]  /*4c10*/  PRMT R3, R125, 0x8880, RZ ;  /* 0x000088807d037816 */ /* 0x010fca00000000ff */
[----:B------:R-:W-:-:S07]  /*4c20*/  IMAD R120, R3, R124, RZ ;  /* 0x0000007c03787224 */ /* 0x000fce00078e02ff */
.L_x_180:
[----:B------:R-:W-:Y:S05]  /*4c30*/  BSYNC B1 ;  /* 0x0000000000017941 */ /* 0x000fea0003800000 */
.L_x_179:
[----:B------:R-:W-:Y:S01]  /*4c40*/  @!P3 IMAD R47, R47, R121, R120 ;  /* 0x000000792f2fb224 */ /* 0x000fe200078e0278 */
[----:B------:R-:W-:Y:S04]  /*4c50*/  BSSY B1, `(.L_x_181) ;  /* 0x0000006000017945 */ /* 0x000fe80003800000 */
[----:B------:R0:W-:Y:S01]  /*4c60*/  @!P3 STG.E.U8 desc[UR36][R8.64+0x29], R47 ;  /* 0x0000292f0800b986 */ /* 0x0001e2000c101124 */
[----:B------:R-:W-:Y:S05]  /*4c70*/  @P5 BRA `(.L_x_182) ;  /* 0x00000000000c5947 */ /* 0x000fea0003800000 */
[----:B--2---:R-:W4:Y:S02]  /*4c80*/  LDG.E.U8 R125, desc[UR36][R20.64+0x30] ;  /* 0x00003024147d7981 */ /* 0x004f24000c1e1100 */
[----:B----4-:R-:W-:-:S05]  /*4c90*/  PRMT R3, R125, 0x8880, RZ ;  /* 0x000088807d037816 */ /* 0x010fca00000000ff */
[----:B------:R-:W-:-:S07]  /*4ca0*/  IMAD R120, R3, R124, RZ ;  /* 0x0000007c03787224 */ /* 0x000fce00078e02ff */
.L_x_182:
[----:B------:R-:W-:Y:S05]  /*4cb0*/  BSYNC B1 ;  /* 0x0000000000017941 */ /* 0x000fea0003800000 */
.L_x_181:
[----:B----4-:R-:W-:Y:S01]  /*4cc0*/  @!P5 IMAD R3, R48, R121, R120 ;  /* 0x000000793003d224 */ /* 0x010fe200078e0278 */
[----:B------:R-:W-:Y:S04]  /*4cd0*/  BSSY B1, `(.L_x_183) ;  /* 0x0000006000017945 */ /* 0x000fe80003800000 */
[----:B------:R4:W-:Y:S01]  /*4ce0*/  @!P5 STG.E.U8 desc[UR36][R4.64+0x30], R3 ;  /* 0x000030030400d986 */ /* 0x0009e2000c101124 */
[----:B------:R-:W-:Y:S05]  /*4cf0*/  @P1 BRA `(.L_x_184) ;  /* 0x00000000000c1947 */ /* 0x000fea0003800000 */
[----:B--2---:R-:W4:Y:S02]  /*4d00*/  LDG.E.U8 R125, desc[UR36][R20.64+0x31] ;  /* 0x00003124147d7981 */ /* 0x004f24000c1e1100 */
[----:B----4-:R-:W-:-:S05]  /*4d10*/  PRMT R3, R125, 0x8880, RZ ;  /* 0x000088807d037816 */ /* 0x010fca00000000ff */
[----:B------:R-:W-:-:S07]  /*4d20*/  IMAD R120, R3, R124, RZ ;  /* 0x0000007c03787224 */ /* 0x000fce00078e02ff */
.L_x_184:
[----:B------:R-:W-:Y:S05]  /*4d30*/  BSYNC B1 ;  /* 0x0000000000017941 */ /* 0x000fea0003800000 */
.L_x_183:
        /* <DEDUP_REMOVED lines=11> */
.L_x_186:
[----:B------:R-:W-:Y:S05]  /*4df0*/  BSYNC B1 ;  /* 0x0000000000017941 */ /* 0x000fea0003800000 */
.L_x_185:
[----:B----4-:R-:W-:Y:S01]  /*4e00*/  @!P4 IMAD R3, R50, R121, R120 ;  /* 0x000000793203c224 */ /* 0x010fe200078e0278 */
[----:B------:R-:W-:Y:S04]  /*4e10*/  BSSY B1, `(.L_x_187) ;  /* 0x0000006000017945 */ /* 0x000fe80003800000 */
[----:B------:R4:W-:Y:S01]  /*4e20*/  @!P4 STG.E.U8 desc[UR36][R8.64+0x30], R3 ;  /* 0x000030030800c986 */ /* 0x0009e2000c101124 */
[----:B------:R-:W-:Y:S05]  /*4e30*/  @P3 BRA `(.L_x_188) ;  /* 0x00000000000c3947 */ /* 0x000fea0003800000 */
[----:B--2---:R-:W4:Y:S02]  /*4e40*/  LDG.E.U8 R125, desc[UR36][R10.64+0x31] ;  /* 0x000031240a7d7981 */ /* 0x004f24000c1e1100 */
[----:B----4-:R-:W-:-:S05]  /*4e50*/  PRMT R3, R125, 0x8880, RZ ;  /* 0x000088807d037816 */ /* 0x010fca00000000ff */
[----:B------:R-:W-:-:S07]  /*4e60*/  IMAD R120, R3, R124, RZ ;  /* 0x0000007c03787224 */ /* 0x000fce00078e02ff */
.L_x_188:
[----:B------:R-:W-:Y:S05]  /*4e70*/  BSYNC B1 ;  /* 0x0000000000017941 */ /* 0x000fea0003800000 */
.L_x_187:
[----:B------:R-:W-:Y:S01]  /*4e80*/  @!P3 IMAD R51, R51, R121, R120 ;  /* 0x000000793333b224 */ /* 0x000fe200078e0278 */
[----:B------:R-:W-:Y:S04]  /*4e90*/  BSSY B1, `(.L_x_189) ;  /* 0x0000006000017945 */ /* 0x000fe80003800000 */
[----:B------:R0:W-:Y:S01]  /*4ea0*/  @!P3 STG.E.U8 desc[UR36][R8.64+0x31], R51 ;  /* 0x000031330800b986 */ /* 0x0001e2000c101124 */
[----:B------:R-:W-:Y:S05]  /*4eb0*/  @P5 BRA `(.L_x_190) ;  /* 0x00000000000c5947 */ /* 0x000fea0003800000 */
[----:B--2---:R-:W4:Y:S02]  /*4ec0*/  LDG.E.U8 R125, desc[UR36][R20.64+0x38] ;  /* 0x00003824147d7981 */ /* 0x004f24000c1e1100 */
[----:B----4-:R-:W-:-:S05]  /*4ed0*/  PRMT R3, R125, 0x8880, RZ ;  /* 0x000088807d037816 */ /* 0x010fca00000000ff */
[----:B------:R-:W-:-:S07]  /*4ee0*/  IMAD R120, R3, R124, RZ ;  /* 0x0000007c03787224 */ /* 0x000fce00078e02ff */
.L_x_190:
[----:B------:R-:W-:Y:S05]  /*4ef0*/  BSYNC B1 ;  /* 0x0000000000017941 */ /* 0x000fea0003800000 */
.L_x_189:
[----:B----4-:R-:W-:Y:S01]  /*4f00*/  @!P5 IMAD R3, R52, R121, R120 ;  /* 0x000000793403d224 */ /* 0x010fe200078e0278 */
[----:B------:R-:W-:Y:S04]  /*4f10*/  BSSY B1, `(.L_x_191) ;  /* 0x0000006000017945 */ /* 0x000fe80003800000 */
[----:B------:R4:W-:Y:S01]  /*4f20*/  @!P5 STG.E.U8 desc[UR36][R4.64+0x38], R3 ;  /* 0x000038030400d986 */ /* 0x0009e2000c101124 */
[----:B------:R-:W-:Y:S05]  /*4f30*/  @P1 BRA `(.L_x_192) ;  /* 0x00000000000c1947 */ /* 0x000fea0003800000 */
[----:B--2---:R-:W4:Y:S02]  /*4f40*/  LDG.E.U8 R125, desc[UR36][R20.64+0x39] ;  /* 0x00003924147d7981 */ /* 0x004f24000c1e1100 */
[----:B----4-:R-:W-:-:S05]  /*4f50*/  PRMT R3, R125, 0x8880, RZ ;  /* 0x000088807d037816 */ /* 0x010fca00000000ff */
[----:B------:R-:W-:-:S07]  /*4f60*/  IMAD R120, R3, R124, RZ ;  /* 0x0000007c03787224 */ /* 0x000fce00078e02ff */
.L_x_192:
[----:B------:R-:W-:Y:S05]  /*4f70*/  BSYNC B1 ;  /* 0x0000000000017941 */ /* 0x000fea0003800000 */
.L_x_191:
        /* <DEDUP_REMOVED lines=11> */
.L_x_194:
[----:B------:R-:W-:Y:S05]  /*5030*/  BSYNC B1 ;  /* 0x0000000000017941 */ /* 0x000fea0003800000 */
.L_x_193:
[----:B----4-:R-:W-:Y:S01]  /*5040*/  @!P4 IMAD R3, R54, R121, R120 ;  /* 0x000000793603c224 */ /* 0x010fe200078e0278 */
[----:B------:R-:W-:Y:S04]  /*5050*/  BSSY B1, `(.L_x_195) ;  /* 0x0000006000017945 */ /* 0x000fe80003800000 */
[----:B------:R4:W-:Y:S01]  /*5060*/  @!P4 STG.E.U8 desc[UR36][R8.64+0x38], R3 ;  /* 0x000038030800c986 */ /* 0x0009e2000c101124 */
[----:B------:R-:W-:Y:S05]  /*5070*/  @P3 BRA `(.L_x_196) ;  /* 0x00000000000c3947 */ /* 0x000fea0003800000 */
[----:B--2---:R-:W4:Y:S02]  /*5080*/  LDG.E.U8 R125, desc[UR36][R10.64+0x39] ;  /* 0x000039240a7d7981 */ /* 0x004f24000c1e1100 */
[----:B----4-:R-:W-:-:S05]  /*5090*/  PRMT R3, R125, 0x8880, RZ ;  /* 0x000088807d037816 */ /* 0x010fca00000000ff */
[----:B------:R-:W-:-:S07]  /*50a0*/  IMAD R120, R3, R124, RZ ;  /* 0x0000007c03787224 */ /* 0x000fce00078e02ff */
.L_x_196:
[----:B------:R-:W-:Y:S05]  /*50b0*/  BSYNC B1 ;  /* 0x0000000000017941 */ /* 0x000fea0003800000 */
.L_x_195:
[----:B------:R-:W-:Y:S01]  /*50c0*/  @!P3 IMAD R55, R55, R121, R120 ;  /* 0x000000793737b224 */ /* 0x000fe200078e0278 */
[----:B------:R-:W-:Y:S04]  /*50d0*/  BSSY B1, `(.L_x_197) ;  /* 0x0000006000017945 */ /* 0x000fe80003800000 */
[----:B------:R0:W-:Y:S01]  /*50e0*/  @!P3 STG.E.U8 desc[UR36][R8.64+0x39], R55 ;  /* 0x000039370800b986 */ /* 0x0001e2000c101124 */
[----:B------:R-:W-:Y:S05]  /*50f0*/  @P5 BRA `(.L_x_198) ;  /* 0x00000000000c5947 */ /* 0x000fea0003800000 */
[----:B--2---:R-:W4:Y:S02]  /*5100*/  LDG.E.U8 R125, desc[UR36][R20.64+0x40] ;  /* 0x00004024147d7981 */ /* 0x004f24000c1e1100 */
[----:B----4-:R-:W-:-:S05]  /*5110*/  PRMT R3, R125, 0x8880, RZ ;  /* 0x000088807d037816 */ /* 0x010fca00000000ff */
[----:B------:R-:W-:-:S07]  /*5120*/  IMAD R120, R3, R124, RZ ;  /* 0x0000007c03787224 */ /* 0x000fce00078e02ff */
.L_x_198:
[----:B------:R-:W-:Y:S05]  /*5130*/  BSYNC B1 ;  /* 0x0000000000017941 */ /* 0x000fea0003800000 */
.L_x_197:
[----:B----4-:R-:W-:Y:S01]  /*5140*/  @!P5 IMAD R3, R56, R121, R120 ;  /* 0x000000793803d224 */ /* 0x010fe200078e0278 */
[----:B------:R-:W-:Y:S04]  /*5150*/  BSSY B1, `(.L_x_199) ;  /* 0x0000006000017945 */ /* 0x000fe80003800000 */
[----:B------:R4:W-:Y:S01]  /*5160*/  @!P5 STG.E.U8 desc[UR36][R4.64+0x40], R3 ;  /* 0x000040030400d986 */ /* 0x0009e2000c101124 */
[----:B------:R-:W-:Y:S05]  /*5170*/  @P1 BRA `(.L_x_200) ;  /* 0x00000000000c1947 */ /* 0x000fea0003800000 */
[----:B--2---:R-:W4:Y:S02]  /*5180*/  LDG.E.U8 R125, desc[UR36][R20.64+0x41] ;  /* 0x00004124147d7981 */ /* 0x004f24000c1e1100 */
[----:B----4-:R-:W-:-:S05]  /*5190*/  PRMT R3, R125, 0x8880, RZ ;  /* 0x000088807d037816 */ /* 0x010fca00000000ff */
[----:B------:R-:W-:-:S07]  /*51a0*/  IMAD R120, R3, R124, RZ ;  /* 0x0000007c03787224 */ /* 0x000fce00078e02ff */
.L_x_200:
[----:B------:R-:W-:Y:S05]  /*51b0*/  BSYNC B1 ;  /* 0x0000000000017941 */ /* 0x000fea0003800000 */
.L_x_199:
        /* <DEDUP_REMOVED lines=11> */
.L_x_202:
[----:B------:R-:W-:Y:S05]  /*5270*/  BSYNC B1 ;  /* 0x0000000000017941 */ /* 0x000fea0003800000 */
.L_x_201:
[----:B----4-:R-:W-:Y:S01]  /*5280*/  @!P4 IMAD R3, R58, R121, R120 ;  /* 0x000000793a03c224 */ /* 0x010fe200078e0278 */
[----:B------:R-:W-:Y:S04]  /*5290*/  BSSY B1, `(.L_x_203) ;  /* 0x0000006000017945 */ /* 0x000fe80003800000 */
[----:B------:R4:W-:Y:S01]  /*52a0*/  @!P4 STG.E.U8 desc[UR36][R8.64+0x40], R3 ;  /* 0x000040030800c986 */ /* 0x0009e2000c101124 */
[----:B------:R-:W-:Y:S05]  /*52b0*/  @P3 BRA `(.L_x_204) ;  /* 0x00000000000c3947 */ /* 0x000fea0003800000 */
[----:B--2---:R-:W4:Y:S02]  /*52c0*/  LDG.E.U8 R125, desc[UR36][R10.64+0x41] ;  /* 0x000041240a7d7981 */ /* 0x004f24000c1e1100 */
[----:B----4-:R-:W-:-:S05]  /*52d0*/  PRMT R3, R125, 0x8880, RZ ;  /* 0x000088807d037816 */ /* 0x010fca00000000ff */
[----:B------:R-:W-:-:S07]  /*52e0*/  IMAD R120, R3, R124, RZ ;  /* 0x0000007c03787224 */ /* 0x000fce00078e02ff */
.L_x_204:
[----:B------:R-:W-:Y:S05]  /*52f0*/  BSYNC B1 ;  /* 0x0000000000017941 */ /* 0x000fea0003800000 */
.L_x_203:
[----:B------:R-:W-:Y:S01]  /*5300*/  @!P3 IMAD R59, R59, R121, R120 ;  /* 0x000000793b3bb224 */ /* 0x000fe200078e0278 */
[----:B------:R-:W-:Y:S04]  /*5310*/  BSSY B1, `(.L_x_205) ;  /* 0x0000006000017945 */ /* 0x000fe80003800000 */
[----:B------:R0:W-:Y:S01]  /*5320*/  @!P3 STG.E.U8 desc[UR36][R8.64+0x41], R59 ;  /* 0x0000413b0800b986 */ /* 0x0001e2000c101124 */
[----:B------:R-:W-:Y:S05]  /*5330*/  @P5 BRA `(.L_x_206) ;  /* 0x00000000000c5947 */ /* 0x000fea0003800000 */
[----:B--2---:R-:W4:Y:S02]  /*5340*/  LDG.E.U8 R125, desc[UR36][R20.64+0x48] ;  /* 0x00004824147d7981 */ /* 0x004f24000c1e1100 */
[----:B----4-:R-:W-:-:S05]  /*5350*/  PRMT R3, R125, 0x8880, RZ ;  /* 0x000088807d037816 */ /* 0x010fca00000000ff */
[----:B------:R-:W-:-:S07]  /*5360*/  IMAD R120, R3, R124, RZ ;  /* 0x0000007c03787224 */ /* 0x000fce00078e02ff */
.L_x_206:
[----:B------:R-:W-:Y:S05]  /*5370*/  BSYNC B1 ;  /* 0x0000000000017941 */ /* 0x000fea0003800000 */
.L_x_205:
[----:B----4-:R-:W-:Y:S01]  /*5380*/  @!P5 IMAD R3, R60, R121, R120 ;  /* 0x000000793c03d224 */ /* 0x010fe200078e0278 */
[----:B------:R-:W-:Y:S04]  /*5390*/  BSSY B1, `(.L_x_207) ;  /* 0x0000006000017945 */ /* 0x000fe80003800000 */
[----:B------:R4:W-:Y:S01]  /*53a0*/  @!P5 STG.E.U8 desc[UR36][R4.64+0x48], R3 ;  /* 0x000048030400d986 */ /* 0x0009e2000c101124 */
[----:B------:R-:W-:Y:S05]  /*53b0*/  @P1 BRA `(.L_x_208) ;  /* 0x00000000000c1947 */ /* 0x000fea0003800000 */
[----:B--2---:R-:W4:Y:S02]  /*53c0*/  LDG.E.U8 R125, desc[UR36][R20.64+0x49] ;  /* 0x00004924147d7981 */ /* 0x004f24000c1e1100 */
[----:B----4-:R-:W-:-:S05]  /*53d0*/  PRMT R3, R125, 0x8880, RZ ;  /* 0x000088807d037816 */ /* 0x010fca00000000ff */
[----:B------:R-:W-:-:S07]  /*53e0*/  IMAD R120, R3, R124, RZ ;  /* 0x0000007c03787224 */ /* 0x000fce00078e02ff */
.L_x_208:
[----:B------:R-:W-:Y:S05]  /*53f0*/  BSYNC B1 ;  /* 0x0000000000017941 */ /* 0x000fea0003800000 */
.L_x_207:
        /* <DEDUP_REMOVED lines=11> */
.L_x_210:
[----:B------:R-:W-:Y:S05]  /*54b0*/  BSYNC B1 ;  /* 0x0000000000017941 */ /* 0x000fea0003800000 */
.L_x_209:
[----:B----4-:R-:W-:Y:S01]  /*54c0*/  @!P4 IMAD R3, R62, R121, R120 ;  /* 0x000000793e03c224 */ /* 0x010fe200078e0278 */
[----:B------:R-:W-:Y:S04]  /*54d0*/  BSSY B1, `(.L_x_211) ;  /* 0x0000006000017945 */ /* 0x000fe80003800000 */
[----:B------:R4:W-:Y:S01]  /*54e0*/  @!P4 STG.E.U8 desc[UR36][R8.64+0x48], R3 ;  /* 0x000048030800c986 */ /* 0x0009e2000c101124 */
[----:B------:R-:W-:Y:S05]  /*54f0*/  @P3 BRA `(.L_x_212) ;  /* 0x00000000000c3947 */ /* 0x000fea0003800000 */
[----:B--2---:R-:W4:Y:S02]  /*5500*/  LDG.E.U8 R125, desc[UR36][R10.64+0x49] ;  /* 0x000049240a7d7981 */ /* 0x004f24000c1e1100 */
[----:B----4-:R-:W-:-:S05]  /*5510*/  PRMT R3, R125, 0x8880, RZ ;  /* 0x000088807d037816 */ /* 0x010fca00000000ff */
[----:B------:R-:W-:-:S07]  /*5520*/  IMAD R120, R3, R124, RZ ;  /* 0x0000007c03787224 */ /* 0x000fce00078e02ff */
.L_x_212:
[----:B------:R-:W-:Y:S05]  /*5530*/  BSYNC B1 ;  /* 0x0000000000017941 */ /* 0x000fea0003800000 */
.L_x_211:
[----:B------:R-:W-:Y:S01]  /*5540*/  @!P3 IMAD R63, R63, R121, R120 ;  /* 0x000000793f3fb224 */ /* 0x000fe200078e0278 */
[----:B------:R-:W-:Y:S04]  /*5550*/  BSSY B1, `(.L_x_213) ;  /* 0x0000006000017945 */ /* 0x000fe80003800000 */
[----:B------:R0:W-:Y:S01]  /*5560*/  @!P3 STG.E.U8 desc[UR36][R8.64+0x49], R63 ;  /* 0x0000493f0800b986 */ /* 0x0001e2000c101124 */
[----:B------:R-:W-:Y:S05]  /*5570*/  @P5 BRA `(.L_x_214) ;  /* 0x00000000000c5947 */ /* 0x000fea0003800000 */
[----:B--2---:R-:W4:Y:S02]  /*5580*/  LDG.E.U8 R125, desc[UR36][R20.64+0x50] ;  /* 0x00005024147d7981 */ /* 0x004f24000c1e1100 */
[----:B----4-:R-:W-:-:S05]  /*5590*/  PRMT R3, R125, 0x8880, RZ ;  /* 0x000088807d037816 */ /* 0x010fca00000000ff */
[----:B------:R-:W-:-:S07]  /*55a0*/  IMAD R120, R3, R124, RZ ;  /* 0x0000007c03787224 */ /* 0x000fce00078e02ff */
.L_x_214:
[----:B------:R-:W-:Y:S05]  /*55b0*/  BSYNC B1 ;  /* 0x0000000000017941 */ /* 0x000fea0003800000 */
.L_x_213:
[----:B----4-:R-:W-:Y:S01]  /*55c0*/  @!P5 IMAD R3, R64, R121, R120 ;  /* 0x000000794003d224 */ /* 0x010fe200078e0278 */
[----:B------:R-:W-:Y:S04]  /*55d0*/  BSSY B1, `(.L_x_215) ;  /* 0x0000006000017945 */ /* 0x000fe80003800000 */
[----:B------:R4:W-:Y:S01]  /*55e0*/  @!P5 STG.E.U8 desc[UR36][R4.64+0x50], R3 ;  /* 0x000050030400d986 */ /* 0x0009e2000c101124 */
[----:B------:R-:W-:Y:S05]  /*55f0*/  @P1 BRA `(.L_x_216) ;  /* 0x00000000000c1947 */ /* 0x000fea0003800000 */
[----:B--2---:R-:W4:Y:S02]  /*5600*/  LDG.E.U8 R125, desc[UR36][R20.64+0x51] ;  /* 0x00005124147d7981 */ /* 0x004f24000c1e1100 */
[----:B----4-:R-:W-:-:S05]  /*5610*/  PRMT R3, R125, 0x8880, RZ ;  /* 0x000088807d037816 */ /* 0x010fca00000000ff */
[----:B------:R-:W-:-:S07]  /*5620*/  IMAD R120, R3, R124, RZ ;  /* 0x0000007c03787224 */ /* 0x000fce00078e02ff */
.L_x_216:
[----:B------:R-:W-:Y:S05]  /*5630*/  BSYNC B1 ;  /* 0x0000000000017941 */ /* 0x000fea0003800000 */
.L_x_215:
[C---:B------:R-:W-:Y:S01]  /*5640*/  ISETP.LT.OR P4, PT, R134.reuse, 0x51, !P0 ;  /* 0x000000518600780c */ /* 0x040fe20004781670 */
[----:B------:R-:W-:Y:S01]  /*5650*/  @!P1 IMAD R65, R65, R121, R120 ;  /* 0x0000007941419224 */ /* 0x000fe200078e0278 */
[----:B------:R-:W-:Y:S01]  /*5660*/  BSSY B1, `(.L_x_217) ;  /* 0x000000a000017945 */ /* 0x000fe20003800000 */
[C---:B------:R-:W-:Y:S02]  /*5670*/  ISETP.LT.OR P3, PT, R134.reuse, 0x52, !P0 ;  /* 0x000000528600780c */ /* 0x040fe40004761670 */
        /* <DEDUP_REMOVED lines=8> */
.L_x_218:
[----:B------:R-:W-:Y:S05]  /*5700*/  BSYNC B1 ;  /* 0x0000000000017941 */ /* 0x000fea0003800000 */
.L_x_217:
[----:B----4-:R-:W-:Y:S01]  /*5710*/  @!P4 IMAD R3, R66, R121, R120 ;  /* 0x000000794203c224 */ /* 0x010fe200078e0278 */
[----:B------:R-:W-:Y:S04]  /*5720*/  BSSY B1, `(.L_x_219) ;  /* 0x0000006000017945 */ /* 0x000fe80003800000 */
[----:B------:R4:W-:Y:S01]  /*5730*/  @!P4 STG.E.U8 desc[UR36][R8.64+0x50], R3 ;  /* 0x000050030800c986 */ /* 0x0009e2000c101124 */
[----:B------:R-:W-:Y:S05]  /*5740*/  @P3 BRA `(.L_x_220) ;  /* 0x00000000000c3947 */ /* 0x000fea0003800000 */
[----:B--2---:R-:W4:Y:S02]  /*5750*/  LDG.E.U8 R125, desc[UR36][R10.64+0x51] ;  /* 0x000051240a7d7981 */ /* 0x004f24000c1e1100 */
[----:B----4-:R-:W-:-:S05]  /*5760*/  PRMT R3, R125, 0x8880, RZ ;  /* 0x000088807d037816 */ /* 0x010fca00000000ff */
[----:B------:R-:W-:-:S07]  /*5770*/  IMAD R120, R3, R124, RZ ;  /* 0x0000007c03787224 */ /* 0x000fce00078e02ff */
.L_x_220:
[----:B------:R-:W-:Y:S05]  /*5780*/  BSYNC B1 ;  /* 0x0000000000017941 */ /* 0x000fea0003800000 */
.L_x_219:
[----:B------:R-:W-:Y:S01]  /*5790*/  @!P3 IMAD R67, R67, R121, R120 ;  /* 0x000000794343b224 */ /* 0x000fe200078e0278 */
[----:B------:R-:W-:Y:S04]  /*57a0*/  BSSY B1, `(.L_x_221) ;  /* 0x0000006000017945 */ /* 0x000fe80003800000 */
[----:B------:R0:W-:Y:S01]  /*57b0*/  @!P3 STG.E.U8 desc[UR36][R8.64+0x51], R67 ;  /* 0x000051430800b986 */ /* 0x0001e2000c101124 */
[----:B------:R-:W-:Y:S05]  /*57c0*/  @P1 BRA `(.L_x_222) ;  /* 0x00000000000c1947 */ /* 0x000fea0003800000 */
[----:B--2---:R-:W4:Y:S02]  /*57d0*/  LDG.E.U8 R125, desc[UR36][R20.64+0x58] ;  /* 0x00005824147d7981 */ /* 0x004f24000c1e1100 */
[----:B----4-:R-:W-:-:S05]  /*57e0*/  PRMT R3, R125, 0x8880, RZ ;  /* 0x000088807d037816 */ /* 0x010fca00000000ff */
[----:B------:R-:W-:-:S07]  /*57f0*/  IMAD R120, R3, R124, RZ ;  /* 0x0000007c03787224 */ /* 0x000fce00078e02ff */
.L_x_222:
[----:B------:R-:W-:Y:S05]  /*5800*/  BSYNC B1 ;  /* 0x0000000000017941 */ /* 0x000fea0003800000 */
.L_x_221:
[----:B----4-:R-:W-:Y:S01]  /*5810*/  @!P1 IMAD R3, R68, R121, R120 ;  /* 0x0000007944039224 */ /* 0x010fe200078e0278 */
[----:B------:R-:W-:Y:S04]  /*5820*/  BSSY B1, `(.L_x_223) ;  /* 0x0000006000017945 */ /* 0x000fe80003800000 */
[----:B------:R4:W-:Y:S01]  /*5830*/  @!P1 STG.E.U8 desc[UR36][R4.64+0x58], R3 ;  /* 0x0000580304009986 */ /* 0x0009e2000c101124 */
[----:B------:R-:W-:Y:S05]  /*5840*/  @P2 BRA `(.L_x_224) ;  /* 0x00000000000c2947 */ /* 0x000fea0003800000 */
[----:B--2---:R-:W4:Y:S02]  /*5850*/  LDG.E.U8 R125, desc[UR36][R20.64+0x59] ;  /* 0x00005924147d7981 */ /* 0x004f24000c1e1100 */
[----:B----4-:R-:W-:-:S05]  /*5860*/  PRMT R3, R125, 0x8880, RZ ;  /* 0x000088807d037816 */ /* 0x010fca00000000ff */
[----:B------:R-:W-:-:S07]  /*5870*/  IMAD R120, R3, R124, RZ ;  /* 0x0000007c03787224 */ /* 0x000fce00078e02ff */
.L_x_224:
[----:B------:R-:W-:Y:S05]  /*5880*/  BSYNC B1 ;  /* 0x0000000000017941 */ /* 0x000fea0003800000 */
.L_x_223:
[----:B------:R-:W-:Y:S01]  /*5890*/  @!P2 IMAD R69, R69, R121, R120 ;  /* 0x000000794545a224 */ /* 0x000fe200078e0278 */
[----:B------:R-:W-:Y:S04]  /*58a0*/  BSSY B1, `(.L_x_225) ;  /* 0x0000006000017945 */ /* 0x000fe80003800000 */
[----:B------:R0:W-:Y:S01]  /*58b0*/  @!P2 STG.E.U8 desc[UR36][R4.64+0x59], R69 ;  /* 0x000059450400a986 */ /* 0x0001e2000c101124 */
[----:B------:R-:W-:Y:S05]  /*58c0*/  @P5 BRA `(.L_x_226) ;  /* 0x00000000000c5947 */ /* 0x000fea0003800000 */
[----:B--2---:R-:W4:Y:S02]  /*58d0*/  LDG.E.U8 R125, desc[UR36][R10.64+0x58] ;  /* 0x000058240a7d7981 */ /* 0x004f24000c1e1100 */
[----:B----4-:R-:W-:-:S05]  /*58e0*/  PRMT R3, R125, 0x8880, RZ ;  /* 0x000088807d037816 */ /* 0x010fca00000000ff */
[----:B------:R-:W-:-:S07]  /*58f0*/  IMAD R120, R3, R124, RZ ;  /* 0x0000007c03787224 */ /* 0x000fce00078e02ff */
.L_x_226:
[----:B------:R-:W-:Y:S05]  /*5900*/  BSYNC B1 ;  /* 0x0000000000017941 */ /* 0x000fea0003800000 */
.L_x_225:
[----:B----4-:R-:W-:Y:S01]  /*5910*/  @!P5 IMAD R3, R70, R121, R120 ;  /* 0x000000794603d224 */ /* 0x010fe200078e0278 */
[----:B------:R-:W-:Y:S01]  /*5920*/  ISETP.LT.OR P0, PT, R134, 0x5a, !P0 ;  /* 0x0000005a8600780c */ /* 0x000fe20004701670 */
[----:B------:R-:W-:Y:S03]  /*5930*/  BSSY B1, `(.L_x_227) ;  /* 0x0000006000017945 */ /* 0x000fe60003800000 */
[----:B------:R4:W-:Y:S09]  /*5940*/  @!P5 STG.E.U8 desc[UR36][R8.64+0x58], R3 ;  /* 0x000058030800d986 */ /* 0x0009f2000c101124 */
[----:B------:R-:W-:Y:S05]  /*5950*/  @P0 BRA `(.L_x_228) ;  /* 0x00000000000c0947 */ /* 0x000fea0003800000 */
[----:B--2---:R-:W4:Y:S02]  /*5960*/  LDG.E.U8 R125, desc[UR36][R10.64+0x59] ;  /* 0x000059240a7d7981 */ /* 0x004f24000c1e1100 */
[----:B----4-:R-:W-:-:S05]  /*5970*/  PRMT R3, R125, 0x8880, RZ ;  /* 0x000088807d037816 */ /* 0x010fca00000000ff */
[----:B------:R-:W-:-:S07]  /*5980*/  IMAD R120, R3, R124, RZ ;  /* 0x0000007c03787224 */ /* 0x000fce00078e02ff */
.L_x_228:
[----:B------:R-:W-:Y:S05]  /*5990*/  BSYNC B1 ;  /* 0x0000000000017941 */ /* 0x000fea0003800000 */
.L_x_227:
[----:B------:R-:W-:Y:S01]  /*59a0*/  IMAD R71, R71, R121, R120 ;  /* 0x0000007947477224 */ /* 0x000fe200078e0278 */
[----:B------:R-:W-:Y:S06]  /*59b0*/  @P0 BRA `(.L_x_229) ;  /* 0x0000001000980947 */ /* 0x000fec0003800000 */
[----:B------:R0:W-:Y:S01]  /*59c0*/  STG.E.U8 desc[UR36][R8.64+0x59], R71 ;  /* 0x0000594708007986 */ /* 0x0001e2000c101124 */
[----:B------:R-:W-:Y:S05]  /*59d0*/  BRA `(.L_x_229) ;  /* 0x0000001000907947 */ /* 0x000fea0003800000 */
.L_x_36:
[C---:B------:R-:W-:Y:S02]  /*59e0*/  ISETP.GE.AND P2, PT, R3.reuse, 0x1, PT ;  /* 0x000000010300780c */ /* 0x040fe40003f46270 */
[----:B------:R-:W-:Y:S02]  /*59f0*/  ISETP.GE.AND P1, PT, R3, 0x9, PT ;  /* 0x000000090300780c */ /* 0x000fe40003f26270 */
[C---:B------:R-:W-:Y:S02]  /*5a00*/  ISETP.LT.OR P3, PT, R134.reuse, 0x1, !P2 ;  /* 0x000000018600780c */ /* 0x040fe40005761670 */
[C---:B------:R-:W-:Y:S02]  /*5a10*/  ISETP.LT.OR P5, PT, R134.reuse, 0x2, !P2 ;  /* 0x000000028600780c */ /* 0x040fe400057a1670 */
[C---:B------:R-:W-:Y:S02]  /*5a20*/  ISETP.LT.OR P0, PT, R134.reuse, 0x1, !P1 ;  /* 0x000000018600780c */ /* 0x040fe40004f01670 */
[----:B------:R-:W-:-:S07]  /*5a30*/  ISETP.LT.OR P4, PT, R134, 0x2, !P1 ;  /* 0x000000028600780c */ /* 0x000fce0004f81670 */
[-C--:B------:R-:W-:Y:S02]  /*5a40*/  @!P3 IMAD R11, R72, R121.reuse, RZ ;  /* 0x00000079480bb224 */ /* 0x080fe400078e02ff */
[-C--:B------:R-:W-:Y:S02]  /*5a50*/  @!P5 IMAD R73, R73, R121.reuse, RZ ;  /* 0x000000794949d224 */ /* 0x080fe400078e02ff */
[-C--:B------:R-:W-:Y:S01]  /*5a60*/  @!P0 IMAD R13, R74, R121.reuse, RZ ;  /* 0x000000794a0d8224 */ /* 0x080fe200078e02ff */
[----:B------:R0:W-:Y:S01]  /*5a70*/  @!P3 STG.E.U8 desc[UR36][R126.64], R11 ;  /* 0x0000000b7e00b986 */ /* 0x0001e2000c101124 */
[C---:B------:R-:W-:Y:S01]  /*5a80*/  ISETP.LT.OR P3, PT, R134.reuse, 0x9, !P2 ;  /* 0x000000098600780c */ /* 0x040fe20005761670 */
[----:B------:R-:W-:Y:S02]  /*5a90*/  @!P4 IMAD R75, R75, R121, RZ ;  /* 0x000000794b4bc224 */ /* 0x000fe400078e02ff */
[----:B------:R-:W-:Y:S01]  /*5aa0*/  @!P5 STG.E.U8 desc[UR36][R126.64+0x1], R73 ;  /* 0x000001497e00d986 */ /* 0x000fe2000c101124 */
[----:B------:R-:W-:-:S03]  /*5ab0*/  ISETP.LT.OR P5, PT, R134, 0xa, !P2 ;  /* 0x0000000a8600780c */ /* 0x000fc600057a1670 */
[----:B------:R1:W-:Y:S01]  /*5ac0*/  @!P0 STG.E.U8 desc[UR36][R6.64], R13 ;  /* 0x0000000d06008986 */ /* 0x0003e2000c101124 */
[----:B------:R-:W-:-:S03]  /*5ad0*/  ISETP.LT.OR P0, PT, R134, 0x9, !P1 ;  /* 0x000000098600780c */ /* 0x000fc60004f01670 */
[----:B------:R-:W-:Y:S01]  /*5ae0*/  @!P4 STG.E.U8 desc[UR36][R6.64+0x1], R75 ;  /* 0x0000014b0600c986 */ /* 0x000fe2000c101124 */
[----:B------:R-:W-:Y:S01]  /*5af0*/  ISETP.LT.OR P4, PT, R134, 0xa, !P1 ;  /* 0x0000000a8600780c */ /* 0x000fe20004f81670 */
[----:B------:R-:W-:-:S04]  /*5b00*/  @!P3 IMAD R15, R76, R121, RZ ;  /* 0x000000794c0fb224 */ /* 0x000fc800078e02ff */
[-C--:B------:R-:W-:Y:S01]  /*5b10*/  @!P5 IMAD R77, R77, R121.reuse, RZ ;  /* 0x000000794d4dd224 */ /* 0x080fe200078e02ff */
[----:B------:R3:W-:Y:S01]  /*5b20*/  @!P3 STG.E.U8 desc[UR36][R126.64+0x8], R15 ;  /* 0x0000080f7e00b986 */ /* 0x0007e2000c101124 */
[----:B------:R-:W-:Y:S02]  /*5b30*/  ISETP.LT.OR P3, PT, R134, 0x11, !P2 ;  /* 0x000000118600780c */ /* 0x000fe40005761670 */
[-C--:B0-----:R-:W-:Y:S01]  /*5b40*/  @!P0 IMAD R11, R78, R121.reuse, RZ ;  /* 0x000000794e0b8224 */ /* 0x081fe200078e02ff */
[----:B------:R-:W-:Y:S01]  /*5b50*/  @!P5 STG.E.U8 desc[UR36][R126.64+0x9], R77 ;  /* 0x0000094d7e00d986 */ /* 0x000fe2000c101124 */
[C---:B------:R-:W-:Y:S02]  /*5b60*/  ISETP.LT.OR P5, PT, R134.reuse, 0x12, !P2 ;  /* 0x000000128600780c */ /* 0x040fe400057a1670 */
[----:B------:R-:W-:Y:S01]  /*5b70*/  @!P4 IMAD R79, R79, R121, RZ ;  /* 0x000000794f4fc224 */ /* 0x000fe200078e02ff */
[----:B------:R0:W-:Y:S01]  /*5b80*/  @!P0 STG.E.U8 desc[UR36][R6.64+0x8], R11 ;  /* 0x0000080b06008986 */ /* 0x0001e2000c101124 */
[----:B------:R-:W-:-:S03]  /*5b90*/  ISETP.LT.OR P0, PT, R134, 0x11, !P1 ;  /* 0x000000118600780c */ /* 0x000fc60004f01670 */
[----:B------:R-:W-:Y:S01]  /*5ba0*/  @!P4 STG.E.U8 desc[UR36][R6.64+0x9], R79 ;  /* 0x0000094f0600c986 */ /* 0x000fe2000c101124 */
[----:B------:R-:W-:Y:S01]  /*5bb0*/  ISETP.LT.OR P4, PT, R134, 0x12, !P1 ;  /* 0x000000128600780c */ /* 0x000fe20004f81670 */
[----:B-1----:R-:W-:-:S04]  /*5bc0*/  @!P3 IMAD R13, R80, R121, RZ ;  /* 0x00000079500db224 */ /* 0x002fc800078e02ff */
[-C--:B------:R-:W-:Y:S01]  /*5bd0*/  @!P5 IMAD R81, R81, R121.reuse, RZ ;  /* 0x000000795151d224 */ /* 0x080fe200078e02ff */
[----:B------:R1:W-:Y:S01]  /*5be0*/  @!P3 STG.E.U8 desc[UR36][R126.64+0x10], R13 ;  /* 0x0000100d7e00b986 */ /* 0x0003e2000c101124 */
[----:B------:R-:W-:Y:S02]  /*5bf0*/  ISETP.LT.OR P3, PT, R134, 0x19, !P2 ;  /* 0x000000198600780c */ /* 0x000fe40005761670 */
[-C--:B---3--:R-:W-:Y:S01]  /*5c00*/  @!P0 IMAD R15, R82, R121.reuse, RZ ;  /* 0x00000079520f8224 */ /* 0x088fe200078e02ff */
[----:B------:R-:W-:Y:S01]  /*5c10*/  @!P5 STG.E.U8 desc[UR36][R126.64+0x11], R81 ;  /* 0x000011517e00d986 */ /* 0x000fe2000c101124 */
[C---:B------:R-:W-:Y:S02]  /*5c20*/  ISETP.LT.OR P5, PT, R134.reuse, 0x1a, !P2 ;  /* 0x0000001a8600780c */ /* 0x040fe400057a1670 */
[----:B------:R-:W-:Y:S01]  /*5c30*/  @!P4 IMAD R83, R83, R121, RZ ;  /* 0x000000795353c224 */ /* 0x000fe200078e02ff */
[----:B------:R3:W-:Y:S01]  /*5c40*/  @!P0 STG.E.U8 desc[UR36][R6.64+0x10], R15 ;  /* 0x0000100f06008986 */ /* 0x0007e2000c101124 */
[----:B------:R-:W-:-:S03]  /*5c50*/  ISETP.LT.OR P0, PT, R134, 0x19, !P1 ;  /* 0x000000198600780c */ /* 0x000fc60004f01670 */
[----:B------:R-:W-:Y:S01]  /*5c60*/  @!P4 STG.E.U8 desc[UR36][R6.64+0x11], R83 ;  /* 0x000011530600c986 */ /* 0x000fe2000c101124 */
[----:B------:R-:W-:Y:S01]  /*5c70*/  ISETP.LT.OR P4, PT, R134, 0x1a, !P1 ;  /* 0x0000001a8600780c */ /* 0x000fe20004f81670 */
[----:B0-----:R-:W-:-:S04]  /*5c80*/  @!P3 IMAD R11, R84, R121, RZ ;  /* 0x00000079540bb224 */ /* 0x001fc800078e02ff */
[-C--:B------:R-:W-:Y:S01]  /*5c90*/  @!P5 IMAD R85, R85, R121.reuse, RZ ;  /* 0x000000795555d224 */ /* 0x080fe200078e02ff */
[----:B------:R0:W-:Y:S01]  /*5ca0*/  @!P3 STG.E.U8 desc[UR36][R126.64+0x18], R11 ;  /* 0x0000180b7e00b986 */ /* 0x0001e2000c101124 */
[----:B------:R-:W-:Y:S02]  /*5cb0*/  ISETP.LT.OR P3, PT, R134, 0x21, !P2 ;  /* 0x000000218600780c */ /* 0x000fe40005761670 */
[-C--:B-1----:R-:W-:Y:S01]  /*5cc0*/  @!P0 IMAD R13, R86, R121.reuse, RZ ;  /* 0x00000079560d8224 */ /* 0x082fe200078e02ff */
[----:B------:R-:W-:Y:S01]  /*5cd0*/  @!P5 STG.E.U8 desc[UR36][R126.64+0x19], R85 ;  /* 0x000019557e00d986 */ /* 0x000fe2000c101124 */
[C---:B------:R-:W-:Y:S02]  /*5ce0*/  ISETP.LT.OR P5, PT, R134.reuse, 0x22, !P2 ;  /* 0x000000228600780c */ /* 0x040fe400057a1670 */
[----:B------:R-:W-:Y:S01]  /*5cf0*/  @!P4 IMAD R87, R87, R121, RZ ;  /* 0x000000795757c224 */ /* 0x000fe200078e02ff */
[----:B------:R1:W-:Y:S01]  /*5d00*/  @!P0 STG.E.U8 desc[UR36][R6.64+0x18], R13 ;  /* 0x0000180d06008986 */ /* 0x0003e2000c101124 */
[----:B------:R-:W-:-:S03]  /*5d10*/  ISETP.LT.OR P0, PT, R134, 0x21, !P1 ;  /* 0x000000218600780c */ /* 0x000fc60004f01670 */
[----:B------:R-:W-:Y:S01]  /*5d20*/  @!P4 STG.E.U8 desc[UR36][R6.64+0x19], R87 ;  /* 0x000019570600c986 */ /* 0x000fe2000c101124 */
[----:B------:R-:W-:Y:S01]  /*5d30*/  ISETP.LT.OR P4, PT, R134, 0x22, !P1 ;  /* 0x000000228600780c */ /* 0x000fe20004f81670 */
[----:B---3--:R-:W-:-:S04]  /*5d40*/  @!P3 IMAD R15, R88, R121, RZ ;  /* 0x00000079580fb224 */ /* 0x008fc800078e02ff */
        /* <DEDUP_REMOVED lines=76> */
[C---:B------:R-:W-:Y:S01]  /*6210*/  ISETP.LT.OR P2, PT, R134.reuse, 0x5a, !P2 ;  /* 0x0000005a8600780c */ /* 0x040fe20005741670 */
[----:B------:R-:W-:Y:S01]  /*6220*/  @!P5 STG.E.U8 desc[UR36][R126.64+0x51], R113 ;  /* 0x000051717e00d986 */ /* 0x000fe2000c101124 */
[C---:B------:R-:W-:Y:S01]  /*6230*/  ISETP.LT.OR P5, PT, R134.reuse, 0x59, !P1 ;  /* 0x000000598600780c */ /* 0x040fe20004fa1670 */
[----:B------:R-:W-:Y:S01]  /*6240*/  @!P4 IMAD R115, R115, R121, RZ ;  /* 0x000000797373c224 */ /* 0x000fe200078e02ff */
[----:B------:R-:W-:Y:S01]  /*6250*/  ISETP.LT.OR P1, PT, R134, 0x5a, !P1 ;  /* 0x0000005a8600780c */ /* 0x000fe20004f21670 */
[----:B------:R0:W-:Y:S01]  /*6260*/  @!P0 STG.E.U8 desc[UR36][R6.64+0x50], R11 ;  /* 0x0000500b06008986 */ /* 0x0001e2000c101124 */
[----:B------:R-:W-:-:S03]  /*6270*/  ISETP.GE.AND P0, PT, R3, 0x81, PT ;  /* 0x000000810300780c */ /* 0x000fc60003f06270 */
[----:B------:R-:W-:Y:S01]  /*6280*/  @!P4 STG.E.U8 desc[UR36][R6.64+0x51], R115 ;  /* 0x000051730600c986 */ /* 0x000fe2000c101124 */
[-C--:B-1----:R-:W-:Y:S01]  /*6290*/  @!P3 IMAD R13, R116, R121.reuse, RZ ;  /* 0x00000079740db224 */ /* 0x082fe200078e02ff */
[C---:B------:R-:W-:Y:S02]  /*62a0*/  ISETP.LT.OR P4, PT, R134.reuse, 0x1, !P0 ;  /* 0x000000018600780c */ /* 0x040fe40004781670 */
[-C--:B------:R-:W-:Y:S02]  /*62b0*/  @!P2 IMAD R117, R117, R121.reuse, RZ ;  /* 0x000000797575a224 */ /* 0x080fe400078e02ff */
[----:B------:R1:W-:Y:S01]  /*62c0*/  @!P3 STG.E.U8 desc[UR36][R126.64+0x58], R13 ;  /* 0x0000580d7e00b986 */ /* 0x0003e2000c101124 */
[----:B------:R-:W-:Y:S01]  /*62d0*/  ISETP.LT.OR P3, PT, R134, 0x2, !P0 ;  /* 0x000000028600780c */ /* 0x000fe20004761670 */
[-C--:B---3--:R-:W-:Y:S02]  /*62e0*/  @!P5 IMAD R15, R118, R121.reuse, RZ ;  /* 0x00000079760fd224 */ /* 0x088fe400078e02ff */
[----:B------:R-:W-:Y:S01]  /*62f0*/  @!P2 STG.E.U8 desc[UR36][R126.64+0x59], R117 ;  /* 0x000059757e00a986 */ /* 0x000fe2000c101124 */
[----:B------:R-:W-:Y:S01]  /*6300*/  ISETP.GE.AND P2, PT, R3, 0x89, PT ;  /* 0x000000890300780c */ /* 0x000fe20003f46270 */
[----:B------:R-:W-:-:S02]  /*6310*/  @!P1 IMAD R119, R119, R121, RZ ;  /* 0x0000007977779224 */ /* 0x000fc400078e02ff */
[----:B------:R-:W-:Y:S01]  /*6320*/  @!P5 STG.E.U8 desc[UR36][R6.64+0x58], R15 ;  /* 0x0000580f0600d986 */ /* 0x000fe2000c101124 */
[-C--:B------:R-:W-:Y:S01]  /*6330*/  @!P4 IMAD R3, R24, R121.reuse, RZ ;  /* 0x000000791803c224 */ /* 0x080fe200078e02ff */
[C---:B------:R-:W-:Y:S02]  /*6340*/  ISETP.LT.OR P5, PT, R134.reuse, 0x1, !P2 ;  /* 0x000000018600780c */ /* 0x040fe400057a1670 */
[----:B------:R-:W-:Y:S01]  /*6350*/  @!P1 STG.E.U8 desc[UR36][R6.64+0x59], R119 ;  /* 0x0000597706009986 */ /* 0x000fe2000c101124 */
[C---:B------:R-:W-:Y:S01]  /*6360*/  ISETP.LT.OR P1, PT, R134.reuse, 0x2, !P2 ;  /* 0x000000028600780c */ /* 0x040fe20005721670 */
[----:B------:R-:W-:Y:S02]  /*6370*/  @!P3 IMAD R25, R25, R121, RZ ;  /* 0x000000791919b224 */ /* 0x000fe400078e02ff */
[----:B------:R3:W-:Y:S01]  /*6380*/  @!P4 STG.E.U8 desc[UR36][R4.64], R3 ;  /* 0x000000030400c986 */ /* 0x0007e2000c101124 */
[----:B------:R-:W-:-:S03]  /*6390*/  ISETP.LT.OR P4, PT, R134, 0x9, !P0 ;  /* 0x000000098600780c */ /* 0x000fc60004781670 */
[----:B------:R-:W-:Y:S01]  /*63a0*/  @!P3 STG.E.U8 desc[UR36][R4.64+0x1], R25 ;  /* 0x000001190400b986 */ /* 0x000fe2000c101124 */
[----:B------:R-:W-:Y:S02]  /*63b0*/  ISETP.LT.OR P3, PT, R134, 0xa, !P0 ;  /* 0x0000000a8600780c */ /* 0x000fe40004761670 */
[----:B0-----:R-:W-:-:S03]  /*63c0*/  @!P5 IMAD R11, R26, R121, RZ ;  /* 0x000000791a0bd224 */ /* 0x001fc600078e02ff */
[-C--:B------:R-:W-:Y:S02]  /*63d0*/  @!P1 IMAD R27, R27, R121.reuse, RZ ;  /* 0x000000791b1b9224 */ /* 0x080fe400078e02ff */
[----:B------:R-:W-:Y:S01]  /*63e0*/  @!P5 STG.E.U8 desc[UR36][R8.64], R11 ;  /* 0x0000000b0800d986 */ /* 0x000fe2000c101124 */
[----:B------:R-:W-:Y:S01]  /*63f0*/  ISETP.LT.OR P5, PT, R134, 0x9, !P2 ;  /* 0x000000098600780c */ /* 0x000fe200057a1670 */
[-C--:B-1----:R-:W-:Y:S02]  /*6400*/  @!P4 IMAD R13, R28, R121.reuse, RZ ;  /* 0x000000791c0dc224 */ /* 0x082fe400078e02ff */
[----:B------:R-:W-:Y:S01]  /*6410*/  @!P1 STG.E.U8 desc[UR36][R8.64+0x1], R27 ;  /* 0x0000011b08009986 */ /* 0x000fe2000c101124 */
[C---:B------:R-:W-:Y:S01]  /*6420*/  ISETP.LT.OR P1, PT, R134.reuse, 0xa, !P2 ;  /* 0x0000000a8600780c */ /* 0x040fe20005721670 */
[----:B------:R-:W-:Y:S02]  /*6430*/  @!P3 IMAD R29, R29, R121, RZ ;  /* 0x000000791d1db224 */ /* 0x000fe400078e02ff */
[----:B------:R-:W-:Y:S01]  /*6440*/  @!P4 STG.E.U8 desc[UR36][R4.64+0x8], R13 ;  /* 0x0000080d0400c986 */ /* 0x000fe2000c101124 */
[----:B------:R-:W-:-:S03]  /*6450*/  ISETP.LT.OR P4, PT, R134, 0x11, !P0 ;  /* 0x000000118600780c */ /* 0x000fc60004781670 */
[----:B------:R-:W-:Y:S01]  /*6460*/  @!P3 STG.E.U8 desc[UR36][R4.64+0x9], R29 ;  /* 0x0000091d0400b986 */ /* 0x000fe2000c101124 */
[----:B------:R-:W-:Y:S01]  /*6470*/  ISETP.LT.OR P3, PT, R134, 0x12, !P0 ;  /* 0x000000128600780c */ /* 0x000fe20004761670 */
[----:B---3--:R-:W-:-:S04]  /*6480*/  @!P5 IMAD R3, R30, R121, RZ ;  /* 0x000000791e03d224 */ /* 0x008fc800078e02ff */
[-C--:B------:R-:W-:Y:S01]  /*6490*/  @!P1 IMAD R31, R31, R121.reuse, RZ ;  /* 0x000000791f1f9224 */ /* 0x080fe200078e02ff */
[----:B------:R0:W-:Y:S01]  /*64a0*/  @!P5 STG.E.U8 desc[UR36][R8.64+0x8], R3 ;  /* 0x000008030800d986 */ /* 0x0001e2000c101124 */
[----:B------:R-:W-:Y:S02]  /*64b0*/  ISETP.LT.OR P5, PT, R134, 0x11, !P2 ;  /* 0x000000118600780c */ /* 0x000fe400057a1670 */
[-C--:B------:R-:W-:Y:S01]  /*64c0*/  @!P4 IMAD R7, R32, R121.reuse, RZ ;  /* 0x000000792007c224 */ /* 0x080fe200078e02ff */
[----:B------:R-:W-:Y:S01]  /*64d0*/  @!P1 STG.E.U8 desc[UR36][R8.64+0x9], R31 ;  /* 0x0000091f08009986 */ /* 0x000fe2000c101124 */
[C---:B------:R-:W-:Y:S02]  /*64e0*/  ISETP.LT.OR P1, PT, R134.reuse, 0x12, !P2 ;  /* 0x000000128600780c */ /* 0x040fe40005721670 */
[----:B------:R-:W-:Y:S01]  /*64f0*/  @!P3 IMAD R33, R33, R121, RZ ;  /* 0x000000792121b224 */ /* 0x000fe200078e02ff */
[----:B------:R-:W-:Y:S01]  /*6500*/  @!P4 STG.E.U8 desc[UR36][R4.64+0x10], R7 ;  /* 0x000010070400c986 */ /* 0x000fe2000c101124 */
[----:B------:R-:W-:-:S03]  /*6510*/  ISETP.LT.OR P4, PT, R134, 0x19, !P0 ;  /* 0x000000198600780c */ /* 0x000fc60004781670 */
[----:B------:R-:W-:Y:S01]  /*6520*/  @!P3 STG.E.U8 desc[UR36][R4.64+0x11], R33 ;  /* 0x000011210400b986 */ /* 0x000fe2000c101124 */
[----:B------:R-:W-:Y:S01]  /*6530*/  ISETP.LT.OR P3, PT, R134, 0x1a, !P0 ;  /* 0x0000001a8600780c */ /* 0x000fe20004761670 */
[----:B0-----:R-:W-:-:S04]  /*6540*/  @!P5 IMAD R3, R34, R121, RZ ;  /* 0x000000792203d224 */ /* 0x001fc800078e02ff */
        /* <DEDUP_REMOVED lines=71> */
[----:B-1----:R-:W-:-:S04]  /*69c0*/  @!P5 IMAD R11, R58, R121, RZ ;  /* 0x000000793a0bd224 */ /* 0x002fc800078e02ff */
        /* <DEDUP_REMOVED lines=12> */
[----:B------:R-:W-:-:S04]  /*6a90*/  @!P1 IMAD R7, R62, R121, RZ ;  /* 0x000000793e079224 */ /* 0x000fc800078e02ff */
[-C--:B------:R-:W-:Y:S01]  /*6aa0*/  @!P4 IMAD R63, R63, R121.reuse, RZ ;  /* 0x000000793f3fc224 */ /* 0x080fe200078e02ff */
[----:B------:R1:W-:Y:S01]  /*6ab0*/  @!P1 STG.E.U8 desc[UR36][R8.64+0x48], R7 ;  /* 0x0000480708009986 */ /* 0x0003e2000c101124 */
[C---:B------:R-:W-:Y:S02]  /*6ac0*/  ISETP.LT.OR P1, PT, R134.reuse, 0x51, !P2 ;  /* 0x000000518600780c */ /* 0x040fe40005721670 */
[----:B------:R-:W-:Y:S01]  /*6ad0*/  @!P3 IMAD R65, R65, R121, RZ ;  /* 0x000000794141b224 */ /* 0x000fe200078e02ff */
[----:B------:R-:W-:Y:S01]  /*6ae0*/  @!P4 STG.E.U8 desc[UR36][R8.64+0x49], R63 ;  /* 0x0000493f0800c986 */ /* 0x000fe2000c101124 */
[----:B------:R-:W-:-:S03]  /*6af0*/  ISETP.LT.OR P4, PT, R134, 0x52, !P2 ;  /* 0x000000528600780c */ /* 0x000fc60005781670 */
[----:B------:R-:W-:Y:S01]  /*6b00*/  @!P3 STG.E.U8 desc[UR36][R4.64+0x51], R65 ;  /* 0x000051410400b986 */ /* 0x000fe2000c101124 */
[C---:B------:R-:W-:Y:S02]  /*6b10*/  ISETP.LT.OR P3, PT, R134.reuse, 0x59, !P0 ;  /* 0x000000598600780c */ /* 0x040fe40004761670 */
[C---:B------:R-:W-:Y:S01]  /*6b20*/  ISETP.LT.OR P0, PT, R134.reuse, 0x5a, !P0 ;  /* 0x0000005a8600780c */ /* 0x040fe20004701670 */
[----:B------:R3:W-:Y:S01]  /*6b30*/  @!P5 STG.E.U8 desc[UR36][R4.64+0x50], R11 ;  /* 0x0000500b0400d986 */ /* 0x0007e2000c101124 */
[----:B------:R-:W-:Y:S01]  /*6b40*/  ISETP.LT.OR P5, PT, R134, 0x59, !P2 ;  /* 0x000000598600780c */ /* 0x000fe200057a1670 */
[----:B0-----:R-:W-:Y:S01]  /*6b50*/  @!P1 IMAD R3, R66, R121, RZ ;  /* 0x0000007942039224 */ /* 0x001fe200078e02ff */
[----:B------:R-:W-:-:S03]  /*6b60*/  ISETP.LT.OR P2, PT, R134, 0x5a, !P2 ;  /* 0x0000005a8600780c */ /* 0x000fc60005741670 */
[-C--:B------:R-:W-:Y:S01]  /*6b70*/  @!P4 IMAD R67, R67, R121.reuse, RZ ;  /* 0x000000794343c224 */ /* 0x080fe200078e02ff */
[----:B------:R0:W-:Y:S03]  /*6b80*/  @!P1 STG.E.U8 desc[UR36][R8.64+0x50], R3 ;  /* 0x0000500308009986 */ /* 0x0001e6000c101124 */
[-C--:B-1----:R-:W-:Y:S01]  /*6b90*/  @!P3 IMAD R7, R68, R121.reuse, RZ ;  /* 0x000000794407b224 */ /* 0x082fe200078e02ff */
[----:B------:R0:W-:Y:S01]  /*6ba0*/  @!P4 STG.E.U8 desc[UR36][R8.64+0x51], R67 ;  /* 0x000051430800c986 */ /* 0x0001e2000c101124 */
[-C--:B------:R-:W-:Y:S02]  /*6bb0*/  @!P0 IMAD R69, R69, R121.reuse, RZ ;  /* 0x0000007945458224 */ /* 0x080fe400078e02ff */
[-C--:B---3--:R-:W-:Y:S01]  /*6bc0*/  @!P5 IMAD R11, R70, R121.reuse, RZ ;  /* 0x00000079460bd224 */ /* 0x088fe200078e02ff */
[----:B------:R0:W-:Y:S01]  /*6bd0*/  @!P3 STG.E.U8 desc[UR36][R4.64+0x58], R7 ;  /* 0x000058070400b986 */ /* 0x0001e2000c101124 */
[----:B------:R-:W-:-:S03]  /*6be0*/  @!P2 IMAD R71, R71, R121, RZ ;  /* 0x000000794747a224 */ /* 0x000fc600078e02ff */
[----:B------:R0:W-:Y:S04]  /*6bf0*/  @!P0 STG.E.U8 desc[UR36][R4.64+0x59], R69 ;  /* 0x0000594504008986 */ /* 0x0001e8000c101124 */
[----:B------:R0:W-:Y:S04]  /*6c00*/  @!P5 STG.E.U8 desc[UR36][R8.64+0x58], R11 ;  /* 0x0000580b0800d986 */ /* 0x0001e8000c101124 */
[----:B------:R0:W-:Y:S02]  /*6c10*/  @!P2 STG.E.U8 desc[UR36][R8.64+0x59], R71 ;  /* 0x000059470800a986 */ /* 0x0001e4000c101124 */
.L_x_229:
[----:B------:R-:W-:Y:S05]  /*6c20*/  BSYNC B0 ;  /* 0x0000000000007941 */ /* 0x000fea0003800000 */
.L_x_35:
[----:B------:R-:W-:Y:S01]  /*6c30*/  ULDC UR4, c[0x0][0xc] ;  /* 0x0000030000047ab9 */ /* 0x000fe20000000800 */
[----:B------:R-:W-:Y:S01]  /*6c40*/  ULDC UR5, c[0x0][0x10] ;  /* 0x0000040000057ab9 */ /* 0x000fe20000000800 */
[----:B0---4-:R-:W0:Y:S01]  /*6c50*/  LDC R3, c[0x0][0x14] ;  /* 0x00000500ff037b82 */ /* 0x011e220000000800 */
[----:B------:R-:W-:Y:S01]  /*6c60*/  UIMAD.WIDE.U32 UR4, UR4, UR5, URZ ;  /* 0x00000005040472a5 */ /* 0x000fe2000f8e003f */
[----:B------:R-:W-:Y:S02]  /*6c70*/  IMAD.MOV.U32 R123, RZ, RZ, -0x1 ;  /* 0xffffffffff7b7424 */ /* 0x000fe400078e00ff */
[----:B------:R-:W-:-:S03]  /*6c80*/  IMAD.MOV.U32 R120, RZ, RZ, -0x1 ;  /* 0xffffffffff787424 */ /* 0x000fc600078e00ff */
[----:B0-----:R-:W-:-:S04]  /*6c90*/  IMAD.WIDE.U32 R16, R3, UR4, R16 ;  /* 0x0000000403107c25 */ /* 0x001fc8000f8e0010 */
[----:B------:R-:W-:Y:S01]  /*6ca0*/  IMAD R3, R3, UR5, RZ ;  /* 0x0000000503037c24 */ /* 0x000fe2000f8e02ff */
[----:B------:R-:W-:Y:S02]  /*6cb0*/  ULDC.64 UR4, c[0x0][0x650] ;  /* 0x0001940000047ab9 */ /* 0x000fe40000000a00 */
[----:B------:R-:W-:Y:S01]  /*6cc0*/  ISETP.GE.U32.AND P0, PT, R16, UR4, PT ;  /* 0x0000000410007c0c */ /* 0x000fe2000bf06070 */
[--C-:B------:R-:W-:Y:S01]  /*6cd0*/  IMAD.IADD R17, R17, 0x1, R3.reuse ;  /* 0x0000000111117824 */ /* 0x100fe200078e0203 */
[----:B------:R-:W-:-:S04]  /*6ce0*/  PRMT R3, RZ, 0x7610, R3 ;  /* 0x00007610ff037816 */ /* 0x000fc80000000003 */
[----:B------:R-:W-:-:S13]  /*6cf0*/  ISETP.GE.U32.AND.EX P0, PT, R17, UR5, PT, P0 ;  /* 0x0000000511007c0c */ /* 0x000fda000bf06100 */
[----:B------:R-:W-:Y:S05]  /*6d00*/  @P0 BRA `(.L_x_230) ;  /* 0x0000000400640947 */ /* 0x000fea0003800000 */
[----:B------:R-:W0:Y:S01]  /*6d10*/  S2R R12, SR_CTAID.X ;  /* 0x00000000000c7919 */ /* 0x000e220000002500 */
[----:B------:R-:W4:Y:S01]  /*6d20*/  LDC.64 R10, c[0x0][0x628] ;  /* 0x00018a00ff0a7b82 */ /* 0x000f220000000a00 */
[----:B------:R-:W-:Y:S01]  /*6d30*/  ULDC UR4, c[0x0][0x150] ;  /* 0x0000540000047ab9 */ /* 0x000fe20000000800 */
[----:B------:R-:W-:Y:S01]  /*6d40*/  IMAD.MOV.U32 R8, RZ, RZ, R16 ;  /* 0x000000ffff087224 */ /* 0x000fe200078e0010 */
[----:B------:R-:W0:Y:S01]  /*6d50*/  S2R R24, SR_CTAID.Y ;  /* 0x0000000000187919 */ /* 0x000e220000002600 */
[----:B------:R-:W-:-:S04]  /*6d60*/  IMAD.MOV.U32 R9, RZ, RZ, R17 ;  /* 0x000000ffff097224 */ /* 0x000fc800078e0011 */
[----:B------:R-:W1:Y:S08]  /*6d70*/  LDC R21, c[0x0][0x144] ;  /* 0x00005100ff157b82 */ /* 0x000e700000000800 */
[----:B------:R-:W1:Y:S08]  /*6d80*/  LDC R0, c[0x0][0x630] ;  /* 0x00018c00ff007b82 */ /* 0x000e700000000800 */
[----:B------:R-:W1:Y:S01]  /*6d90*/  LDC.64 R14, c[0x0][0x620] ;  /* 0x00018800ff0e7b82 */ /* 0x000e620000000a00 */
[----:B----4-:R-:W-:-:S04]  /*6da0*/  ISETP.NE.U32.AND P0, PT, R10, RZ, PT ;  /* 0x000000ff0a00720c */ /* 0x010fc80003f05070 */
[----:B------:R-:W-:Y:S02]  /*6db0*/  ISETP.NE.AND.EX P0, PT, R11, RZ, PT, P0 ;  /* 0x000000ff0b00720c */ /* 0x000fe40003f05300 */
[----:B0-----:R-:W-:-:S05]  /*6dc0*/  I2FP.F32.U32 R3, R12 ;  /* 0x0000000c00037245 */ /* 0x001fca0000201000 */
[----:B------:R-:W-:-:S04]  /*6dd0*/  FMUL R3, R3, UR4 ;  /* 0x0000000403037c20 */ /* 0x000fc80008400000 */
[----:B------:R0:W4:Y:S02]  /*6de0*/  F2I.U32.TRUNC.NTZ R20, R3 ;  /* 0x0000000300147305 */ /* 0x000124000020f000 */
[----:B------:R-:W-:Y:S05]  /*6df0*/  @!P0 BRA `(.L_x_231) ;  /* 0x0000000000288947 */ /* 0x000fea0003800000 */
[----:B0-----:R-:W0:Y:S02]  /*6e00*/  LDC R3, c[0x0][0x634] ;  /* 0x00018d00ff037b82 */ /* 0x001e240000000800 */
[----:B0-----:R-:W-:-:S05]  /*6e10*/  IADD3 R3, P0, R16, R3, RZ ;  /* 0x0000000310037210 */ /* 0x001fca0007f1e0ff */
[----:B------:R-:W-:-:S04]  /*6e20*/  IMAD.X R13, RZ, RZ, R17, P0 ;  /* 0x000000ffff0d7224 */ /* 0x000fc800000e0611 */
[----:B------:R-:W-:-:S04]  /*6e30*/  IMAD.WIDE.U32 R4, R13, R10, RZ ;  /* 0x0000000a0d047225 */ /* 0x000fc800078e00ff */
[----:B---3--:R-:W-:-:S04]  /*6e40*/  IMAD.WIDE.U32 R6, P0, R3, R11, R4 ;  /* 0x0000000b03067225 */ /* 0x008fc80007800004 */
[----:B------:R-:W-:-:S04]  /*6e50*/  IMAD.WIDE.U32 R4, R3, R10, RZ ;  /* 0x0000000a03047225 */ /* 0x000fc800078e00ff */
[----:B------:R-:W-:Y:S01]  /*6e60*/  IMAD.X R9, RZ, RZ, RZ, P0 ;  /* 0x000000ffff097224 */ /* 0x000fe200000e06ff */
[----:B------:R-:W-:Y:S01]  /*6e70*/  IADD3 RZ, P0, R5, R6, RZ ;  /* 0x0000000605ff7210 */ /* 0x000fe20007f1e0ff */
[----:B------:R-:W-:-:S04]  /*6e80*/  IMAD.MOV.U32 R8, RZ, RZ, R7 ;  /* 0x000000ffff087224 */ /* 0x000fc800078e0007 */
[----:B------:R-:W-:-:S08]  /*6e90*/  IMAD.WIDE.U32.X R8, R13, R11, R8, P0 ;  /* 0x0000000b0d087225 */ /* 0x000fd000000e0408 */
.L_x_231:
[----:B------:R-:W2:Y:S01]  /*6ea0*/  LDC.64 R28, c[0x0][0x640] ;  /* 0x00019000ff1c7b82 */ /* 0x000ea20000000a00 */
[-CC-:B-1----:R-:W-:Y:S01]  /*6eb0*/  SHF.R.U64 R120, R8, R0.reuse, R9.reuse ;  /* 0x0000000008787219 */ /* 0x182fe20000001209 */
[----:B----4-:R-:W-:Y:S01]  /*6ec0*/  IMAD.MOV R20, RZ, RZ, -R20 ;  /* 0x000000ffff147224 */ /* 0x010fe200078e0a14 */
[----:B------:R-:W-:Y:S01]  /*6ed0*/  SHF.R.U32.HI R0, RZ, R0, R9 ;  /* 0x00000000ff007219 */ /* 0x000fe20000011609 */
[----:B------:R-:W-:Y:S01]  /*6ee0*/  ULDC UR4, c[0x0][0x154] ;  /* 0x0000550000047ab9 */ /* 0x000fe20000000800 */
[----:B0-----:R-:W-:Y:S01]  /*6ef0*/  IADD3 R3, P0, RZ, -R120, RZ ;  /* 0x80000078ff037210 */ /* 0x001fe20007f1e0ff */
[----:B------:R-:W-:Y:S02]  /*6f00*/  IMAD R21, R21, R20, R12 ;  /* 0x0000001415157224 */ /* 0x000fe400078e020c */
[----:B---3--:R-:W0:Y:S01]  /*6f10*/  LDC R6, c[0x0][0x618] ;  /* 0x00018600ff067b82 */ /* 0x008e220000000800 */
[----:B------:R-:W-:Y:S02]  /*6f20*/  IMAD.MOV.U32 R7, RZ, RZ, 0x1 ;  /* 0x00000001ff077424 */ /* 0x000fe400078e00ff */
[----:B------:R-:W-:-:S04]  /*6f30*/  IMAD.X R5, RZ, RZ, ~R0, P0 ;  /* 0x000000ffff057224 */ /* 0x000fc800000e0e00 */
[-C--:B------:R-:W-:Y:S01]  /*6f40*/  IMAD R0, R5, R14.reuse, RZ ;  /* 0x0000000e05007224 */ /* 0x080fe200078e02ff */
[----:B------:R-:W1:Y:S01]  /*6f50*/  LDC R8, c[0x0][0x608] ;  /* 0x00018200ff087b82 */ /* 0x000e620000000800 */
[----:B------:R-:W-:-:S04]  /*6f60*/  IMAD.WIDE.U32 R4, R3, R14, R16 ;  /* 0x0000000e03047225 */ /* 0x000fc800078e0010 */
[----:B------:R-:W-:Y:S01]  /*6f70*/  IMAD R3, R3, R15, R0 ;  /* 0x0000000f03037224 */ /* 0x000fe200078e0200 */
[----:B------:R-:W-:Y:S02]  /*6f80*/  I2FP.F32.U32 R0, R24 ;  /* 0x0000001800007245 */ /* 0x000fe40000201000 */
[----:B------:R-:W3:Y:S01]  /*6f90*/  LDC R26, c[0x0][0x658] ;  /* 0x00019600ff1a7b82 */ /* 0x000ee20000000800 */
[----:B------:R-:W-:Y:S01]  /*6fa0*/  IMAD.IADD R3, R5, 0x1, R3 ;  /* 0x0000000105037824 */ /* 0x000fe200078e0203 */
[----:B--2---:R-:W-:Y:S01]  /*6fb0*/  ISETP.NE.U32.AND P0, PT, R28, RZ, PT ;  /* 0x000000ff1c00720c */ /* 0x004fe20003f05070 */
[----:B------:R-:W-:Y:S01]  /*6fc0*/  FMUL R0, R0, UR4 ;  /* 0x0000000400007c20 */ /* 0x000fe20008400000 */
[----:B------:R-:W-:Y:S02]  /*6fd0*/  IMAD.MOV.U32 R5, RZ, RZ, -0x1 ;  /* 0xffffffffff057424 */ /* 0x000fe400078e00ff */
[----:B------:R-:W-:Y:S01]  /*6fe0*/  ISETP.NE.AND.EX P0, PT, R29, RZ, PT, P0 ;  /* 0x000000ff1d00720c */ /* 0x000fe20003f05300 */
[----:B------:R2:W4:Y:S01]  /*6ff0*/  F2I.U32.TRUNC.NTZ R13, R0 ;  /* 0x00000000000d7305 */ /* 0x000522000020f000 */
[----:B------:R-:W2:Y:S01]  /*7000*/  LDC R15, c[0x0][0x148] ;  /* 0x00005200ff0f7b82 */ /* 0x000ea20000000800 */
[----:B0-----:R-:W-:-:S02]  /*7010*/  SHF.R.U64 R12, R4, R6, R3 ;  /* 0x00000006040c7219 */ /* 0x001fc40000001203 */
[----:B------:R-:W-:-:S05]  /*7020*/  SHF.R.U32.HI R3, RZ, R6, R3 ;  /* 0x00000006ff037219 */ /* 0x000fca0000011603 */
[----:B------:R-:W0:Y:S01]  /*7030*/  LDC R20, c[0x0][0x600] ;  /* 0x00018000ff147b82 */ /* 0x000e220000000800 */
[-CC-:B-1----:R-:W-:Y:S02]  /*7040*/  SHF.R.U64 R10, R12, R8.reuse, R3.reuse ;  /* 0x000000080c0a7219 */ /* 0x182fe40000001203 */
[----:B------:R-:W-:-:S05]  /*7050*/  SHF.R.U32.HI R3, RZ, R8, R3 ;  /* 0x00000008ff037219 */ /* 0x000fca0000011603 */
[----:B------:R-:W1:Y:S01]  /*7060*/  LDC R27, c[0x0][0x648] ;  /* 0x00019200ff1b7b82 */ /* 0x000e620000000800 */
[-C--:B---3--:R-:W-:Y:S02]  /*7070*/  SHF.L.U32 R4, R5, R26.reuse, RZ ;  /* 0x0000001a05047219 */ /* 0x088fe400000006ff */
[-CC-:B------:R-:W-:Y:S02]  /*7080*/  SHF.R.U64 R14, R10, R26.reuse, R3.reuse ;  /* 0x0000001a0a0e7219 */ /* 0x180fe40000001203 */
[----:B------:R-:W-:Y:S02]  /*7090*/  SHF.R.U32.HI R5, RZ, R26, R3 ;  /* 0x0000001aff057219 */ /* 0x000fe40000011603 */
[----:B------:R-:W-:Y:S01]  /*70a0*/  LOP3.LUT R25, RZ, R4, RZ, 0x33, !PT ;  /* 0x00000004ff197212 */ /* 0x000fe200078e33ff */
[----:B------:R-:W3:Y:S01]  /*70b0*/  LDC R30, c[0x0][0x638] ;  /* 0x00018e00ff1e7b82 */ /* 0x000ee20000000800 */
[----:B------:R-:W-:Y:S01]  /*70c0*/  SHF.L.U32 R26, R7, R26, RZ ;  /* 0x0000001a071a7219 */ /* 0x000fe200000006ff */
[----:B------:R-:W-:-:S06]  /*70d0*/  IMAD.MOV.U32 R4, RZ, RZ, R14 ;  /* 0x000000ffff047224 */ /* 0x000fcc00078e000e */
[----:B------:R-:W0:Y:S01]  /*70e0*/  LDC R31, c[0x0][0x610] ;  /* 0x00018400ff1f7b82 */ /* 0x000e220000000800 */
[----:B----4-:R-:W-:Y:S05]  /*70f0*/  @!P0 BRA `(.L_x_232) ;  /* 0x0000000000288947 */ /* 0x010fea0003800000 */
        /* <DEDUP_REMOVED lines=10> */
.L_x_232:
[----:B------:R-:W-:Y:S01]  /*71a0*/  ISETP.NE.AND P0, PT, R2, 0x1, PT ;  /* 0x000000010200780c */ /* 0x000fe20003f05270 */
[----:B0-----:R-:W-:Y:S01]  /*71b0*/  VIADD R7, R20, 0xffffffff ;  /* 0xffffffff14077836 */ /* 0x001fe20000000000 */
[----:B-12---:R-:W-:Y:S01]  /*71c0*/  SHF.R.U64 R0, R4, R27, R5 ;  /* 0x0000001b04007219 */ /* 0x006fe20000001205 */
[----:B------:R-:W-:Y:S01]  /*71d0*/  IMAD.MOV R13, RZ, RZ, -R13 ;  /* 0x000000ffff0d7224 */ /* 0x000fe200078e0a0d */
[----:B------:R-:W-:Y:S01]  /*71e0*/  LOP3.LUT R5, R10, R25, RZ, 0xc0, !PT ;  /* 0x000000190a057212 */ /* 0x000fe200078ec0ff */
[----:B------:R-:W-:Y:S01]  /*71f0*/  IMAD.MOV.U32 R4, RZ, RZ, 0x1 ;  /* 0x00000001ff047424 */ /* 0x000fe200078e00ff */
[----:B------:R-:W-:Y:S01]  /*7200*/  LOP3.LUT R12, R12, R7, RZ, 0xc0, !PT ;  /* 0x000000070c0c7212 */ /* 0x000fe200078ec0ff */
[----:B------:R-:W-:Y:S02]  /*7210*/  IMAD.MOV R3, RZ, RZ, -R0 ;  /* 0x000000ffff037224 */ /* 0x000fe400078e0a00 */
[----:B------:R-:W-:Y:S02]  /*7220*/  IMAD R0, R26, R0, R5 ;  /* 0x000000001a007224 */ /* 0x000fe400078e0205 */
[----:B---3--:R-:W-:-:S02]  /*7230*/  IMAD R3, R3, R30, R14 ;  /* 0x0000001e03037224 */ /* 0x008fc400078e020e */
[----:B------:R-:W-:Y:S02]  /*7240*/  @P0 IMAD R21, R15, R13, R24 ;  /* 0x0000000d0f150224 */ /* 0x000fe400078e0218 */
[----:B------:R-:W-:Y:S01]  /*7250*/  IMAD R5, R3, R20, R12 ;  /* 0x0000001403057224 */ /* 0x000fe200078e020c */
[----:B------:R-:W-:Y:S01]  /*7260*/  PRMT R3, R4, 0x7610, R3 ;  /* 0x0000761004037816 */ /* 0x000fe20000000003 */
[----:B------:R-:W-:-:S05]  /*7270*/  IMAD R0, R0, R31, R21 ;  /* 0x0000001f00007224 */ /* 0x000fca00078e0215 */
[----:B------:R-:W-:Y:S02]  /*7280*/  SEL R123, R5, R0, !P0 ;  /* 0x00000000057b7207 */ /* 0x000fe40004000000 */
[----:B------:R-:W-:-:S07]  /*7290*/  SEL R0, R0, R5, !P0 ;  /* 0x0000000500007207 */ /* 0x000fce0004000000 */
.L_x_230:
[----:B------:R-:W-:Y:S01]  /*72a0*/  LOP3.LUT P0, RZ, R3, 0xff, RZ, 0xc0, !PT ;  /* 0x000000ff03ff7812 */ /* 0x000fe2000780c0ff */
[----:B------:R-:W-:-:S12]  /*72b0*/  IMAD.MOV.U32 R122, RZ, RZ, R0 ;  /* 0x000000ffff7a7224 */ /* 0x000fd800078e0000 */
[----:B------:R-:W-:Y:S05]  /*72c0*/  @P0 BRA `(.L_x_233) ;  /* 0xffffffa000500947 */ /* 0x000fea000383ffff */
[----:B------:R-:W-:Y:S05]  /*72d0*/  EXIT ;  /* 0x000000000000794d */ /* 0x000fea0003800000 */
.L_x_8:
[----:B0-----:R-:W-:Y:S01]  /*72e0*/  ULDC.64 UR4, c[0x0][0x650] ;  /* 0x0001940000047ab9 */ /* 0x001fe20000000a00 */
        /* <DEDUP_REMOVED lines=25> */
.L_x_235:
[----:B------:R-:W0:Y:S01]  /*7480*/  LDC.64 R28, c[0x0][0x640] ;  /* 0x00019000ff1c7b82 */ /* 0x000e220000000a00 */
[-CC-:B------:R-:W-:Y:S01]  /*7490*/  SHF.R.U64 R22, R12, R6.reuse, R13.reuse ;  /* 0x000000060c167219 */ /* 0x180fe2000000120d */
[----:B------:R-:W-:Y:S01]  /*74a0*/  IMAD.MOV.U32 R30, RZ, RZ, 0x1 ;  /* 0x00000001ff1e7424 */ /* 0x000fe200078e00ff */
[----:B------:R-:W-:Y:S02]  /*74b0*/  SHF.R.U32.HI R6, RZ, R6, R13 ;  /* 0x00000006ff067219 */ /* 0x000fe4000001160d */
        /* <DEDUP_REMOVED lines=8> */
[----:B------:R-:W-:Y:S01]  /*7540*/  IMAD.IADD R9, R9, 0x1, R11 ;  /* 0x0000000109097824 */ /* 0x000fe200078e020b */
[----:B0-----:R-:W-:-:S04]  /*7550*/  ISETP.NE.U32.AND P0, PT, R28, RZ, PT ;  /* 0x000000ff1c00720c */ /* 0x001fc80003f05070 */
[----:B------:R-:W-:Y:S02]  /*7560*/  ISETP.NE.AND.EX P0, PT, R29, RZ, PT, P0 ;  /* 0x000000ff1d00720c */ /* 0x000fe40003f05300 */
[----:B------:R-:W0:Y:S01]  /*7570*/  LDC R20, c[0x0][0x600] ;  /* 0x00018000ff147b82 */ /* 0x000e220000000800 */
[-CC-:B-1----:R-:W-:Y:S01]  /*7580*/  SHF.R.U64 R14, R8, R10.reuse, R9.reuse ;  /* 0x0000000a080e7219 */ /* 0x182fe20000001209 */
[----:B------:R-:W-:Y:S01]  /*7590*/  IMAD.MOV.U32 R8, RZ, RZ, -0x1 ;  /* 0xffffffffff087424 */ /* 0x000fe200078e00ff */
[----:B------:R-:W-:-:S05]  /*75a0*/  SHF.R.U32.HI R9, RZ, R10, R9 ;  /* 0x0000000aff097219 */ /* 0x000fca0000011609 */
[----:B------:R-:W1:Y:S01]  /*75b0*/  LDC R26, c[0x0][0x648] ;  /* 0x00019200ff1a7b82 */ /* 0x000e620000000800 */
[-CC-:B--2---:R-:W-:Y:S02]  /*75c0*/  SHF.R.U64 R21, R14, R12.reuse, R9.reuse ;  /* 0x0000000c0e157219 */ /* 0x184fe40000001209 */
[----:B------:R-:W-:-:S05]  /*75d0*/  SHF.R.U32.HI R6, RZ, R12, R9 ;  /* 0x0000000cff067219 */ /* 0x000fca0000011609 */
[----:B------:R-:W2:Y:S01]  /*75e0*/  LDC R27, c[0x0][0x638] ;  /* 0x00018e00ff1b7b82 */ /* 0x000ea20000000800 */
[-C--:B---3--:R-:W-:Y:S02]  /*75f0*/  SHF.L.U32 R8, R8, R25.reuse, RZ ;  /* 0x0000001908087219 */ /* 0x088fe400000006ff */
[-CC-:B------:R-:W-:Y:S02]  /*7600*/  SHF.R.U64 R23, R21, R25.reuse, R6.reuse ;  /* 0x0000001915177219 */ /* 0x180fe40000001206 */
[----:B------:R-:W-:Y:S02]  /*7610*/  LOP3.LUT R32, RZ, R8, RZ, 0x33, !PT ;  /* 0x00000008ff207212 */ /* 0x000fe400078e33ff */
[----:B------:R-:W-:Y:S01]  /*7620*/  SHF.R.U32.HI R9, RZ, R25, R6 ;  /* 0x00000019ff097219 */ /* 0x000fe20000011606 */
[----:B------:R-:W3:Y:S01]  /*7630*/  LDC R31, c[0x0][0x610] ;  /* 0x00018400ff1f7b82 */ /* 0x000ee20000000800 */
[----:B------:R-:W-:Y:S01]  /*7640*/  IMAD.MOV.U32 R8, RZ, RZ, R23 ;  /* 0x000000ffff087224 */ /* 0x000fe200078e0017 */
[----:B------:R-:W-:Y:S06]  /*7650*/  @!P0 BRA `(.L_x_236) ;  /* 0x0000000000288947 */ /* 0x000fec0003800000 */
        /* <DEDUP_REMOVED lines=10> */
.L_x_236:
[----:B------:R-:W-:Y:S02]  /*7700*/  ISETP.NE.AND P0, PT, R2, 0x1, PT ;  /* 0x000000010200780c */ /* 0x000fe40003f05270 */
[----:B-1----:R-:W-:Y:S01]  /*7710*/  SHF.R.U64 R6, R8, R26, R9 ;  /* 0x0000001a08067219 */ /* 0x002fe20000001209 */
[----:B0-----:R-:W-:Y:S01]  /*7720*/  VIADD R9, R20, 0xffffffff ;  /* 0xffffffff14097836 */ /* 0x001fe20000000000 */
[----:B------:R-:W-:Y:S02]  /*7730*/  SHF.L.U32 R30, R30, R25, RZ ;  /* 0x000000191e1e7219 */ /* 0x000fe400000006ff */
[----:B------:R-:W-:Y:S01]  /*7740*/  LOP3.LUT R5, R21, R32, RZ, 0xc0, !PT ;  /* 0x0000002015057212 */ /* 0x000fe200078ec0ff */
[----:B------:R-:W-:-:S04]  /*7750*/  IMAD.MOV R8, RZ, RZ, -R6 ;  /* 0x000000ffff087224 */ /* 0x000fc800078e0a06 */
[----:B------:R-:W-:Y:S01]  /*7760*/  IMAD R6, R30, R6, R5 ;  /* 0x000000061e067224 */ /* 0x000fe200078e0205 */
[----:B------:R-:W-:Y:S01]  /*7770*/  LOP3.LUT R5, R14, R9, RZ, 0xc0, !PT ;  /* 0x000000090e057212 */ /* 0x000fe200078ec0ff */
[----:B------:R-:W-:Y:S02]  /*7780*/  @P0 IMAD R3, R7, R24, R4 ;  /* 0x0000001807030224 */ /* 0x000fe400078e0204 */
[----:B--2---:R-:W-:Y:S02]  /*7790*/  IMAD R4, R8, R27, R23 ;  /* 0x0000001b08047224 */ /* 0x004fe400078e0217 */
[----:B---3--:R-:W-:Y:S02]  /*77a0*/  IMAD R3, R6, R31, R3 ;  /* 0x0000001f06037224 */ /* 0x008fe400078e0203 */
[----:B------:R-:W-:Y:S02]  /*77b0*/  IMAD R4, R4, R20, R5 ;  /* 0x0000001404047224 */ /* 0x000fe400078e0205 */
[----:B------:R-:W-:-:S02]  /*77c0*/  IMAD.MOV.U32 R8, RZ, RZ, 0x1 ;  /* 0x00000001ff087424 */ /* 0x000fc400078e00ff */
[----:B------:R-:W-:Y:S01]  /*77d0*/  IMAD.MOV.U32 R6, RZ, RZ, R22 ;  /* 0x000000ffff067224 */ /* 0x000fe200078e0016 */
[----:B------:R-:W-:Y:S02]  /*77e0*/  SEL R20, R4, R3, !P0 ;  /* 0x0000000304147207 */ /* 0x000fe40004000000 */
[----:B------:R-:W-:-:S07]  /*77f0*/  SEL R21, R3, R4, !P0 ;  /* 0x0000000403157207 */ /* 0x000fce0004000000 */
.L_x_234:
[----:B------:R-:W-:-:S08]  /*7800*/  NOP ;  /* 0x0000000000007918 */ /* 0x000fd00000000000 */
[----:B------:R-:W0:-:S00]  /*7810*/  USETMAXREG.DEALLOC.CTAPOOL 0x28 ;  /* 0x00000028000079c8 */ /* 0x000e0000080e0500 */
[----:B0-----:R-:W-:-:S13]  /*7820*/  ISETP.NE.AND P0, PT, R0, RZ, PT ;  /* 0x000000ff0000720c */ /* 0x001fda0003f05270 */
[----:B------:R-:W-:Y:S05]  /*7830*/  @P0 EXIT ;  /* 0x000000000000094d */ /* 0x000fea0003800000 */
[----:B------:R-:W-:Y:S01]  /*7840*/  LOP3.LUT P0, RZ, R8, 0xff, RZ, 0xc0, !PT ;  /* 0x000000ff08ff7812 */ /* 0x000fe2000780c0ff */
[----:B------:R-:W-:Y:S02]  /*7850*/  IMAD.MOV.U32 R0, RZ, RZ, 0x1 ;  /* 0x00000001ff007424 */ /* 0x000fe400078e00ff */
[----:B------:R-:W-:-:S10]  /*7860*/  IMAD.MOV.U32 R3, RZ, RZ, RZ ;  /* 0x000000ffff037224 */ /* 0x000fd400078e00ff */
[----:B------:R-:W-:Y:S05]  /*7870*/  @!P0 BRA `(.L_x_237) ;  /* 0x0000000c00448947 */ /* 0x000fea0003800000 */
[----:B------:R-:W0:Y:S01]  /*7880*/  LDC R0, c[0x0][0x28c] ;  /* 0x0000a300ff007b82 */ /* 0x000e220000000800 */
[----:B------:R-:W1:Y:S01]  /*7890*/  S2R R9, SR_CgaCtaId ;  /* 0x0000000000097919 */ /* 0x000e620000008800 */
[----:B------:R-:W-:Y:S01]  /*78a0*/  ULDC UR5, c[0x0][0x658] ;  /* 0x0001960000057ab9 */ /* 0x000fe20000000800 */
[----:B------:R-:W-:Y:S01]  /*78b0*/  UMOV UR7, 0xffffffff ;  /* 0xffffffff00077882 */ /* 0x000fe20000000000 */
[----:B------:R-:W-:Y:S01]  /*78c0*/  ULDC UR6, c[0x0][0xc] ;  /* 0x0000030000067ab9 */ /* 0x000fe20000000800 */
[----:B------:R-:W-:Y:S01]  /*78d0*/  USHF.L.U32 UR8, UR7, UR5, URZ ;  /* 0x0000000507087299 */ /* 0x000fe2000800063f */
[----:B------:R-:W-:Y:S01]  /*78e0*/  IMAD.MOV.U32 R12, RZ, RZ, 0x600 ;  /* 0x00000600ff0c7424 */ /* 0x000fe200078e00ff */
[----:B------:R-:W-:Y:S01]  /*78f0*/  UMOV UR9, 0x1 ;  /* 0x0000000100097882 */ /* 0x000fe20000000000 */
[----:B------:R-:W-:Y:S01]  /*7900*/  ULDC UR7, c[0x0][0x10] ;  /* 0x0000040000077ab9 */ /* 0x000fe20000000800 */
[----:B------:R-:W-:Y:S01]  /*7910*/  USHF.L.U32 UR18, UR9, UR5, URZ ;  /* 0x0000000509127299 */ /* 0x000fe2000800063f */
[----:B------:R-:W-:Y:S01]  /*7920*/  BSSY B0, `(.L_x_237) ;  /* 0x00000c6000007945 */ /* 0x000fe20003800000 */
[----:B------:R-:W-:Y:S01]  /*7930*/  UIMAD.WIDE.U32 UR6, UR6, UR7, URZ ;  /* 0x00000007060672a5 */ /* 0x000fe2000f8e003f */
[----:B------:R-:W-:Y:S01]  /*7940*/  IMAD.MOV.U32 R11, RZ, RZ, 0x1 ;  /* 0x00000001ff0b7424 */ /* 0x000fe200078e00ff */
[----:B------:R-:W-:Y:S01]  /*7950*/  ULDC UR5, c[0x0][0x14] ;  /* 0x0000050000057ab9 */ /* 0x000fe20000000800 */
[----:B------:R-:W-:Y:S01]  /*7960*/  LOP3.LUT R8, R19, 0x2, RZ, 0xfc, !PT ;  /* 0x0000000213087812 */ /* 0x000fe200078efcff */
[----:B------:R-:W-:-:S02]  /*7970*/  UIMAD.WIDE.U32 UR22, UR6, UR5, URZ ;  /* 0x00000005061672a5 */ /* 0x000fc4000f8e003f */
[----:B------:R-:W-:Y:S01]  /*7980*/  UIMAD UR13, UR7, UR5, URZ ;  /* 0x00000005070d72a4 */ /* 0x000fe2000f8e023f */
[----:B------:R-:W-:Y:S01]  /*7990*/  ULDC UR4, c[0x0][0x600] ;  /* 0x0001800000047ab9 */ /* 0x000fe20000000800 */
[----:B------:R-:W-:Y:S02]  /*79a0*/  ULOP3.LUT UR17, URZ, UR8, URZ, 0x33, !UPT ;  /* 0x000000083f117292 */ /* 0x000fe4000f8e333f */
[----:B------:R-:W-:Y:S01]  /*79b0*/  UIADD3 UR4, UR4, -0x1, URZ ;  /* 0xffffffff04047890 */ /* 0x000fe2000fffe03f */
[----:B0-----:R-:W-:Y:S01]  /*79c0*/  VIADD R0, R0, 0x1f ;  /* 0x0000001f00007836 */ /* 0x001fe20000000000 */
[----:B------:R-:W-:Y:S01]  /*79d0*/  UIADD3 UR13, UR23, UR13, URZ ;  /* 0x0000000d170d7290 */ /* 0x000fe2000fffe03f */
[----:B------:R-:W-:-:S03]  /*79e0*/  ULDC.64 UR24, c[0x0][0x198] ;  /* 0x0000660000187ab9 */ /* 0x000fc60000000a00 */
[----:B------:R-:W-:-:S04]  /*79f0*/  SHF.R.S32.HI R3, RZ, 0x1f, R0 ;  /* 0x0000001fff037819 */ /* 0x000fc80000011400 */
[----:B------:R-:W-:Y:S01]  /*7a00*/  LEA.HI R3, R3, R0, RZ, 0x5 ;  /* 0x0000000003037211 */ /* 0x000fe200078f28ff */
[----:B------:R-:W-:Y:S01]  /*7a10*/  IMAD.MOV.U32 R0, RZ, RZ, 0x1 ;  /* 0x00000001ff007424 */ /* 0x000fe200078e00ff */
[----:B-1----:R-:W-:Y:S02]  /*7a20*/  LOP3.LUT R9, R9, 0x1, RZ, 0xc0, !PT ;  /* 0x0000000109097812 */ /* 0x002fe400078ec0ff */
[----:B------:R-:W-:Y:S01]  /*7a30*/  SHF.R.S32.HI R10, RZ, 0x5, R3 ;  /* 0x00000005ff0a7819 */ /* 0x000fe20000011403 */
[----:B------:R-:W-:Y:S02]  /*7a40*/  IMAD.MOV.U32 R3, RZ, RZ, RZ ;  /* 0x000000ffff037224 */ /* 0x000fe400078e00ff */
[----:B------:R-:W-:Y:S02]  /*7a50*/  IMAD R12, R9, R12, 0x28200 ;  /* 0x00028200090c7424 */ /* 0x000fe400078e020c */
[----:B------:R-:W-:-:S07]  /*7a60*/  VIADD R13, R10, 0x1 ;  /* 0x000000010a0d7836 */ /* 0x000fce0000000000 */
.L_x_248:
[----:B------:R-:W-:-:S03]  /*7a70*/  UMOV UR5, 0xffffffff ;  /* 0xffffffff00057882 */ /* 0x000fc60000000000 */
[----:B------:R-:W-:Y:S05]  /*7a80*/  BRA.DIV UR5, `(.L_x_238) ;  /* 0x0000001605e87947 */ /* 0x000fea000b800000 */
[----:B------:R-:W-:-:S13]  /*7a90*/  ELECT P6, URZ, PT ;  /* 0x00000000003f782f */ /* 0x000fda00038c0000 */
.L_x_275:
[----:B------:R-:W0:Y:S01]  /*7aa0*/  LDC R4, c[0x0][0x28c] ;  /* 0x0000a300ff047b82 */ /* 0x000e220000000800 */
[----:B------:R-:W-:Y:S01]  /*7ab0*/  BSSY B1, `(.L_x_239) ;  /* 0x0000039000017945 */ /* 0x000fe20003800000 */
[----:B0-----:R-:W-:-:S13]  /*7ac0*/  ISETP.LT.OR P6, PT, R4, 0x1, !P6 ;  /* 0x000000010400780c */ /* 0x001fda00077c1670 */
[----:B------:R-:W-:Y:S05]  /*7ad0*/  @P6 BRA `(.L_x_240) ;  /* 0x0000000000d86947 */ /* 0x000fea0003800000 */
[----:B------:R-:W-:Y:S02]  /*7ae0*/  IMAD R20, R20, 0x2, R9 ;  /* 0x0000000214147824 */ /* 0x000fe400078e0209 */
[----:B------:R-:W-:Y:S02]  /*7af0*/  IMAD.SHL.U32 R21, R21, 0x100, RZ ;  /* 0x0000010015157824 */ /* 0x000fe400078e00ff */
[----:B------:R-:W-:Y:S02]  /*7b00*/  IMAD.MOV.U32 R24, RZ, RZ, RZ ;  /* 0x000000ffff187224 */ /* 0x000fe400078e00ff */
[----:B------:R-:W-:Y:S02]  /*7b10*/  IMAD.MOV.U32 R4, RZ, RZ, R13 ;  /* 0x000000ffff047224 */ /* 0x000fe400078e000d */
[----:B------:R-:W-:Y:S02]  /*7b20*/  IMAD.MOV.U32 R5, RZ, RZ, R0 ;  /* 0x000000ffff057224 */ /* 0x000fe400078e0000 */
[----:B------:R-:W-:-:S02]  /*7b30*/  IMAD.MOV.U32 R7, RZ, RZ, R3 ;  /* 0x000000ffff077224 */ /* 0x000fc400078e0003 */
[----:B------:R-:W-:-:S07]  /*7b40*/  IMAD R20, R20, 0x30, RZ ;  /* 0x0000003014147824 */ /* 0x000fce00078e02ff */
.L_x_243:
[----:B------:R-:W0:Y:S01]  /*7b50*/  S2R R15, SR_CgaCtaId ;  /* 0x00000000000f7919 */ /* 0x000e220000008800 */
[----:B------:R-:W-:Y:S02]  /*7b60*/  MOV R14, 0x400 ;  /* 0x00000400000e7802 */ /* 0x000fe40000000f00 */
[----:B------:R-:W-:Y:S02]  /*7b70*/  LOP3.LUT P1, RZ, R18, 0x7f, RZ, 0xc0, !PT ;  /* 0x0000007f12ff7812 */ /* 0x000fe4000782c0ff */
[----:B0-----:R-:W-:Y:S02]  /*7b80*/  LEA R22, R15, R14, 0x18 ;  /* 0x0000000e0f167211 */ /* 0x001fe400078ec0ff */
[----:B------:R-:W-:-:S09]  /*7b90*/  SHF.L.U32 R14, R5, 0x1f, RZ ;  /* 0x0000001f050e7819 */ /* 0x000fd200000006ff */
[----:B------:R-:W0:Y:S01]  /*7ba0*/  @!P1 LDC R15, c[0x0][0x500] ;  /* 0x00014000ff0f9b82 */ /* 0x000e220000000800 */
[----:B------:R-:W-:-:S04]  /*7bb0*/  IMAD R23, R7, 0x8, R22 ;  /* 0x0000000807177824 */ /* 0x000fc800078e0216 */
[----:B------:R-:W1:Y:S02]  /*7bc0*/  SYNCS.PHASECHK.TRANS64.TRYWAIT P0, [R23+URZ+0xa0], R14 ;  /* 0x0000a00e170075a7 */ /* 0x000e64000800017f */
[----:B-1----:R-:W-:Y:S05]  /*7bd0*/  @!P0 BRA `(.L_x_241) ;  /* 0x0000001400b48947 */ /* 0x002fea0003800000 */
.L_x_276:
[----:B-1----:R-:W-:Y:S01]  /*7be0*/  PRMT R14, R8, 0x9910, RZ ;  /* 0x00009910080e7816 */ /* 0x002fe200000000ff */
[----:B0-----:R0:W-:Y:S03]  /*7bf0*/  @!P1 SYNCS.ARRIVE.TRANS64 RZ, [R23+URZ], R15 ;  /* 0x0000000f17ff99a7 */ /* 0x0011e6000800003f */
[----:B------:R-:W-:-:S13]  /*7c00*/  ISETP.NE.AND P0, PT, R14, 0x2, PT ;  /* 0x000000020e00780c */ /* 0x000fda0003f05270 */
[----:B0-----:R-:W-:Y:S05]  /*7c10*/  @P0 BRA `(.L_x_242) ;  /* 0x0000000000040947 */ /* 0x001fea0003800000 */
[----:B------:R-:W-:Y:S01]  /*7c20*/  BPT.TRAP 0x1 ;  /* 0x000000040000795c */ /* 0x000fe20000300000 */
.L_x_242:
[----:B------:R-:W-:Y:S01]  /*7c30*/  IMAD R14, R7, 0x2000, R22 ;  /* 0x00002000070e7824 */ /* 0x000fe200078e0216 */
[----:B------:R-:W-:Y:S01]  /*7c40*/  R2UR UR19, R22 ;  /* 0x00000000161372ca */ /* 0x000fe200000e0000 */
[----:B------:R-:W-:Y:S01]  /*7c50*/  VIADD R4, R4, 0xffffffff ;  /* 0xffffffff04047836 */ /* 0x000fe20000000000 */
[----:B------:R-:W-:Y:S01]  /*7c60*/  R2UR UR9, R23 ;  /* 0x00000000170972ca */ /* 0x000fe200000e0000 */
[----:B------:R-:W-:Y:S01]  /*7c70*/  UIADD3 UR6, UP0, UR24, 0xf0, URZ ;  /* 0x000000f018067890 */ /* 0x000fe2000ff1e03f */
[----:B------:R-:W-:Y:S01]  /*7c80*/  R2UR UR5, R14 ;  /* 0x000000000e0572ca */ /* 0x000fe200000e0000 */
[----:B------:R-:W-:Y:S01]  /*7c90*/  IMAD R14, R7, 0xc00, R12 ;  /* 0x00000c00070e7824 */ /* 0x000fe200078e020c */
[----:B------:R-:W-:Y:S01]  /*7ca0*/  R2UR UR11, R21 ;  /* 0x00000000150b72ca */ /* 0x000fe200000e0000 */
[----:B------:R-:W-:Y:S01]  /*7cb0*/  UIADD3 UR26, UP1, UR24, 0x1f0, URZ ;  /* 0x000001f0181a7890 */ /* 0x000fe2000ff3e03f */
[----:B------:R-:W-:Y:S01]  /*7cc0*/  R2UR UR10, R24 ;  /* 0x00000000180a72ca */ /* 0x000fe200000e0000 */
[----:B------:R-:W-:Y:S01]  /*7cd0*/  UIADD3.X UR7, URZ, UR25, URZ, UP0, !UPT ;  /* 0x000000193f077290 */ /* 0x000fe200087fe43f */
[----:B------:R-:W-:Y:S01]  /*7ce0*/  R2UR UR8, R14 ;  /* 0x000000000e0872ca */ /* 0x000fe200000e0000 */
[----:B------:R-:W-:Y:S01]  /*7cf0*/  VIADD R7, R7, 0x1 ;  /* 0x0000000107077836 */ /* 0x000fe20000000000 */
[----:B------:R-:W-:Y:S01]  /*7d00*/  R2UR UR12, R6 ;  /* 0x00000000060c72ca */ /* 0x000fe200000e0000 */
[----:B------:R-:W-:Y:S01]  /*7d10*/  UIADD3.X UR27, URZ, UR25, URZ, UP1, !UPT ;  /* 0x000000193f1b7290 */ /* 0x000fe20008ffe43f */
[----:B------:R-:W-:Y:S01]  /*7d20*/  R2UR UR20, R20 ;  /* 0x00000000141472ca */ /* 0x000fe200000e0000 */
[----:B------:R-:W-:Y:S01]  /*7d30*/  UMOV UR14, 0x0 ;  /* 0x00000000000e7882 */ /* 0x000fe20000000000 */
[----:B------:R-:W-:Y:S01]  /*7d40*/  ISETP.GT.AND P1, PT, R4, 0x1, PT ;  /* 0x000000010400780c */ /* 0x000fe20003f24270 */
[----:B------:R-:W-:Y:S01]  /*7d50*/  UIADD3 UR16, UR5, 0x200, URZ ;  /* 0x0000020005107890 */ /* 0x000fe2000fffe03f */
[C---:B------:R-:W-:Y:S01]  /*7d60*/  ISETP.NE.AND P0, PT, R7.reuse, 0x14, PT ;  /* 0x000000140700780c */ /* 0x040fe20003f05270 */
[----:B------:R-:W-:Y:S01]  /*7d70*/  UMOV UR15, 0x10000000 ;  /* 0x10000000000f7882 */ /* 0x000fe20000000000 */
[----:B------:R-:W-:Y:S01]  /*7d80*/  UMOV UR21, 0x30000 ;  /* 0x0003000000157882 */ /* 0x000fe20000000000 */
[----:B------:R-:W-:Y:S01]  /*7d90*/  VIADD R24, R24, 0x20 ;  /* 0x0000002018187836 */ /* 0x000fe20000000000 */
[----:B------:R-:W-:Y:S01]  /*7da0*/  SEL R14, RZ, 0x1, P0 ;  /* 0x00000001ff0e7807 */ /* 0x000fe20000000000 */
[----:B------:R-:W-:Y:S01]  /*7db0*/  UIADD3 UR5, UR19, UR8, URZ ;  /* 0x0000000813057290 */ /* 0x000fe2000fffe03f */
[----:B------:R-:W-:-:S02]  /*7dc0*/  SEL R7, R7, RZ, P0 ;  /* 0x000000ff07077207 */ /* 0x000fc40000000000 */
[----:B------:R-:W-:Y:S01]  /*7dd0*/  UMOV UR8, UR16 ;  /* 0x0000001000087c82 */ /* 0x000fe20008000000 */
[----:B------:R-:W-:Y:S01]  /*7de0*/  LOP3.LUT R5, R5, R14, RZ, 0x3c, !PT ;  /* 0x0000000e05057212 */ /* 0x000fe200078e3cff */
[----:B------:R0:W-:Y:S02]  /*7df0*/  UTMALDG.3D [UR8], [UR6], desc[UR14] ;  /* 0x00000e08060075b4 */ /* 0x0001e40008011000 */
[----:B0-----:R-:W-:Y:S01]  /*7e00*/  UMOV UR11, UR20 ;  /* 0x00000014000b7c82 */ /* 0x001fe20008000000 */
[----:B------:R-:W-:Y:S02]  /*7e10*/  UMOV UR8, UR5 ;  /* 0x0000000500087c82 */ /* 0x000fe40008000000 */
[----:B------:R0:W-:Y:S02]  /*7e20*/  UTMALDG.3D.MULTICAST [UR8], [UR26], UR21, desc[UR14] ;  /* 0x00000e081a0073b4 */ /* 0x0001e40008011815 */
[----:B0-----:R-:W-:Y:S05]  /*7e30*/  @P1 BRA `(.L_x_243) ;  /* 0xfffffffc00441947 */ /* 0x001fea000383ffff */
.L_x_240:
[----:B------:R-:W-:Y:S05]  /*7e40*/  BSYNC B1 ;  /* 0x0000000000017941 */ /* 0x000fea0003800000 */
.L_x_239:
[----:B------:R-:W-:Y:S01]  /*7e50*/  LOP3.LUT P1, RZ, R11, 0xff, RZ, 0xc0, !PT ;  /* 0x000000ff0bff7812 */ /* 0x000fe2000782c0ff */
[C---:B------:R-:W-:Y:S01]  /*7e60*/  IMAD.IADD R6, R10.reuse, 0x1, R3 ;  /* 0x000000010a067824 */ /* 0x040fe200078e0203 */
[----:B------:R-:W-:Y:S01]  /*7e70*/  ULDC.64 UR6, c[0x0][0x650] ;  /* 0x0001940000067ab9 */ /* 0x000fe20000000a00 */
[----:B------:R-:W-:Y:S01]  /*7e80*/  ISETP.GE.U32.AND P2, PT, R10, 0x14, PT ;  /* 0x000000140a00780c */ /* 0x000fe20003f46070 */
[----:B------:R-:W-:Y:S01]  /*7e90*/  BSSY B1, `(.L_x_244) ;  /* 0x000006c000017945 */ /* 0x000fe20003800000 */
[----:B------:R-:W-:Y:S01]  /*7ea0*/  IMAD.MOV.U32 R21, RZ, RZ, -0x1 ;  /* 0xffffffffff157424 */ /* 0x000fe200078e00ff */
[----:B------:R-:W-:Y:S01]  /*7eb0*/  ISETP.GT.U32.AND P0, PT, R6, 0x13, PT ;  /* 0x000000130600780c */ /* 0x000fe20003f04070 */
[----:B------:R-:W-:Y:S01]  /*7ec0*/  IMAD.MOV.U32 R20, RZ, RZ, -0x1 ;  /* 0xffffffffff147424 */ /* 0x000fe200078e00ff */
[----:B------:R-:W-:Y:S02]  /*7ed0*/  PRMT R11, RZ, 0x7610, R11 ;  /* 0x00007610ff0b7816 */ /* 0x000fe4000000000b */
[----:B------:R-:W-:-:S03]  /*7ee0*/  ISETP.LT.U32.AND P0, PT, R10, 0x14, P0 ;  /* 0x000000140a00780c */ /* 0x000fc60000701070 */
[----:B------:R-:W0:Y:S01]  /*7ef0*/  @P1 S2R R5, SR_CgaCtaId ;  /* 0x0000000000051919 */ /* 0x000e220000008800 */
[----:B------:R-:W-:-:S04]  /*7f00*/  @P1 MOV R4, 0x400 ;  /* 0x0000040000041802 */ /* 0x000fc80000000f00 */
[----:B0-----:R-:W-:Y:S01]  /*7f10*/  @P1 LEA R3, R5, R4, 0x18 ;  /* 0x0000000405031211 */ /* 0x001fe200078ec0ff */
[----:B------:R-:W-:-:S03]  /*7f20*/  IMAD.WIDE.U32 R4, R6, -0x33333333, RZ ;  /* 0xcccccccd06047825 */ /* 0x000fc600078e00ff */
[----:B------:R0:W-:Y:S01]  /*7f30*/  @P1 SYNCS.ARRIVE.TRANS64.A1T0 RZ, [R3+URZ+0x158], RZ ;  /* 0x000158ff03ff19a7 */ /* 0x0001e2000810003f */
[----:B------:R-:W-:Y:S02]  /*7f40*/  IADD3 R16, P1, R16, UR22, RZ ;  /* 0x0000001610107c10 */ /* 0x000fe4000ff3e0ff */
[----:B------:R-:W-:Y:S02]  /*7f50*/  SHF.R.U32.HI R5, RZ, 0x4, R5 ;  /* 0x00000004ff057819 */ /* 0x000fe40000011605 */
[----:B------:R-:W-:Y:S02]  /*7f60*/  IADD3.X R17, R17, UR13, RZ, P1, !PT ;  /* 0x0000000d11117c10 */ /* 0x000fe40008ffe4ff */
[----:B------:R-:W-:Y:S02]  /*7f70*/  PRMT R4, RZ, 0x7610, R4 ;  /* 0x00007610ff047816 */ /* 0x000fe40000000004 */
[----:B0-----:R-:W-:Y:S02]  /*7f80*/  SEL R3, RZ, 0x1, !P0 ;  /* 0x00000001ff037807 */ /* 0x001fe40004000000 */
[----:B------:R-:W-:-:S02]  /*7f90*/  ISETP.GE.U32.AND P0, PT, R16, UR6, PT ;  /* 0x0000000610007c0c */ /* 0x000fc4000bf06070 */
[----:B------:R-:W-:Y:S01]  /*7fa0*/  LOP3.LUT R0, R0, R3, RZ, 0x3c, !PT ;  /* 0x0000000300007212 */ /* 0x000fe200078e3cff */
[----:B------:R-:W-:Y:S01]  /*7fb0*/  IMAD R3, R5, -0x14, R6 ;  /* 0xffffffec05037824 */ /* 0x000fe200078e0206 */
[----:B------:R-:W-:Y:S01]  /*7fc0*/  ISETP.GE.U32.AND.EX P0, PT, R17, UR7, PT, P0 ;  /* 0x0000000711007c0c */ /* 0x000fe2000bf06100 */
[----:B------:R-:W-:Y:S01]  /*7fd0*/  IMAD.MOV.U32 R6, RZ, RZ, -0x1 ;  /* 0xffffffffff067424 */ /* 0x000fe200078e00ff */
[----:B------:R-:W-:-:S11]  /*7fe0*/  @P2 LOP3.LUT R0, R0, 0x1, R5, 0x78, !PT ;  /* 0x0000000100002812 */ /* 0x000fd600078e7805 */
[----:B------:R-:W-:Y:S05]  /*7ff0*/  @P0 BRA `(.L_x_245) ;  /* 0x0000000400540947 */ /* 0x000fea0003800000 */
[----:B------:R-:W0:Y:S01]  /*8000*/  S2R R15, SR_CTAID.X ;  /* 0x00000000000f7919 */ /* 0x000e220000002500 */
[----:B------:R-:W-:Y:S01]  /*8010*/  ULDC.64 UR6, c[0x0][0x628] ;  /* 0x00018a0000067ab9 */ /* 0x000fe20000000a00 */
[----:B------:R-:W-:Y:S01]  /*8020*/  ULDC UR8, c[0x0][0x630] ;  /* 0x00018c0000087ab9 */ /* 0x000fe20000000800 */
[----:B------:R-:W-:Y:S01]  /*8030*/  ISETP.NE.U32.AND P0, PT, RZ, UR6, PT ;  /* 0x00000006ff007c0c */ /* 0x000fe2000bf05070 */
[----:B------:R-:W1:Y:S01]  /*8040*/  S2R R20, SR_CTAID.Y ;  /* 0x0000000000147919 */ /* 0x000e620000002600 */
[----:B------:R-:W-:Y:S01]  /*8050*/  ULDC UR9, c[0x0][0x150] ;  /* 0x0000540000097ab9 */ /* 0x000fe20000000800 */
[----:B------:R-:W-:Y:S01]  /*8060*/  IMAD.MOV.U32 R4, RZ, RZ, R16 ;  /* 0x000000ffff047224 */ /* 0x000fe200078e0010 */
[----:B------:R-:W-:Y:S01]  /*8070*/  ISETP.NE.AND.EX P0, PT, RZ, UR7, PT, P0 ;  /* 0x00000007ff007c0c */ /* 0x000fe2000bf05300 */
[----:B------:R-:W-:Y:S01]  /*8080*/  IMAD.MOV.U32 R5, RZ, RZ, R17 ;  /* 0x000000ffff057224 */ /* 0x000fe200078e0011 */
[----:B0-----:R-:W-:-:S11]  /*8090*/  I2FP.F32.U32 R22, R15 ;  /* 0x0000000f00167245 */ /* 0x001fd60000201000 */
[----:B------:R-:W-:Y:S05]  /*80a0*/  @!P0 BRA `(.L_x_246) ;  /* 0x0000000000288947 */ /* 0x000fea0003800000 */
[----:B------:R-:W-:Y:S02]  /*80b0*/  ULDC UR5, c[0x0][0x634] ;  /* 0x00018d0000057ab9 */ /* 0x000fe40000000800 */
[----:B------:R-:W-:-:S05]  /*80c0*/  IADD3 R5, P0, R16, UR5, RZ ;  /* 0x0000000510057c10 */ /* 0x000fca000ff1e0ff */
[----:B------:R-:W-:-:S04]  /*80d0*/  IMAD.X R21, RZ, RZ, R17, P0 ;  /* 0x000000ffff157224 */ /* 0x000fc800000e0611 */
[----:B------:R-:W-:-:S04]  /*80e0*/  IMAD.WIDE.U32 R6, R21, UR6, RZ ;  /* 0x0000000615067c25 */ /* 0x000fc8000f8e00ff */
[----:B------:R-:W-:-:S04]  /*80f0*/  IMAD.WIDE.U32 R6, P0, R5, UR7, R6 ;  /* 0x0000000705067c25 */ /* 0x000fc8000f800006 */
[----:B------:R-:W-:-:S04]  /*8100*/  IMAD.WIDE.U32 R4, R5, UR6, RZ ;  /* 0x0000000605047c25 */ /* 0x000fc8000f8e00ff */
[----:B------:R-:W-:Y:S01]  /*8110*/  IMAD.MOV.U32 R4, RZ, RZ, R7 ;  /* 0x000000ffff047224 */ /* 0x000fe200078e0007 */
[----:B------:R-:W-:Y:S01]  /*8120*/  IADD3 RZ, P1, R5, R6, RZ ;  /* 0x0000000605ff7210 */ /* 0x000fe20007f3e0ff */
[----:B------:R-:W-:-:S04]  /*8130*/  IMAD.X R5, RZ, RZ, RZ, P0 ;  /* 0x000000ffff057224 */ /* 0x000fc800000e06ff */
[----:B------:R-:W-:-:S08]  /*8140*/  IMAD.WIDE.U32.X R4, R21, UR7, R4, P1 ;  /* 0x0000000715047c25 */ /* 0x000fd000088e0404 */
.L_x_246:
[--C-:B------:R-:W-:Y:S01]  /*8150*/  SHF.R.U64 R14, R4, UR8, R5.reuse ;  /* 0x00000008040e7c19 */ /* 0x100fe20008001205 */
[----:B------:R-:W-:Y:S01]  /*8160*/  FMUL R22, R22, UR9 ;  /* 0x0000000916167c20 */ /* 0x000fe20008400000 */
[----:B------:R-:W-:Y:S01]  /*8170*/  SHF.R.U32.HI R4, RZ, UR8, R5 ;  /* 0x00000008ff047c19 */ /* 0x000fe20008011605 */
[----:B------:R-:W0:Y:S01]  /*8180*/  LDC R6, c[0x0][0x144] ;  /* 0x00005100ff067b82 */ /* 0x000e220000000800 */
[----:B------:R-:W-:Y:S01]  /*8190*/  IADD3 R5, P0, RZ, -R14, RZ ;  /* 0x8000000eff057210 */ /* 0x000fe20007f1e0ff */
[----:B------:R-:W-:Y:S01]  /*81a0*/  ULDC UR5, c[0x0][0x154] ;  /* 0x0000550000057ab9 */ /* 0x000fe20000000800 */
[----:B-1----:R-:W-:Y:S01]  /*81b0*/  I2FP.F32.U32 R7, R20 ;  /* 0x0000001400077245 */ /* 0x002fe20000201000 */
[----:B------:R-:W1:Y:S01]  /*81c0*/  F2I.U32.TRUNC.NTZ R22, R22 ;  /* 0x0000001600167305 */ /* 0x000e62000020f000 */
[----:B------:R-:W-:Y:S01]  /*81d0*/  ULDC.64 UR6, c[0x0][0x620] ;  /* 0x0001880000067ab9 */ /* 0x000fe20000000a00 */
[----:B------:R-:W-:Y:S01]  /*81e0*/  IMAD.X R4, RZ, RZ, ~R4, P0 ;  /* 0x000000ffff047224 */ /* 0x000fe200000e0e04 */
[----:B------:R-:W-:Y:S01]  /*81f0*/  ISETP.NE.AND P2, PT, R2, 0x1, PT ;  /* 0x000000010200780c */ /* 0x000fe20003f45270 */
[----:B------:R-:W-:Y:S01]  /*8200*/  FMUL R23, R7, UR5 ;  /* 0x0000000507177c20 */ /* 0x000fe20008400000 */
[----:B------:R-:W2:Y:S01]  /*8210*/  LDC R25, c[0x0][0x148] ;  /* 0x00005200ff197b82 */ /* 0x000ea20000000800 */
[----:B------:R-:W-:Y:S01]  /*8220*/  IMAD R4, R4, UR6, RZ ;  /* 0x0000000604047c24 */ /* 0x000fe2000f8e02ff */
[----:B------:R-:W-:-:S03]  /*8230*/  ULDC UR5, c[0x0][0x618] ;  /* 0x0001860000057ab9 */ /* 0x000fc60000000800 */
[----:B------:R-:W3:Y:S01]  /*8240*/  F2I.U32.TRUNC.NTZ R23, R23 ;  /* 0x0000001700177305 */ /* 0x000ee2000020f000 */
[C---:B------:R-:W-:Y:S02]  /*8250*/  IMAD R7, R5.reuse, UR7, R4 ;  /* 0x0000000705077c24 */ /* 0x040fe4000f8e0204 */
[----:B------:R-:W-:Y:S01]  /*8260*/  IMAD.WIDE.U32 R4, R5, UR6, R16 ;  /* 0x0000000605047c25 */ /* 0x000fe2000f8e0010 */
[----:B------:R-:W-:Y:S02]  /*8270*/  ULDC.64 UR6, c[0x0][0x640] ;  /* 0x0001900000067ab9 */ /* 0x000fe40000000a00 */
[----:B------:R-:W-:Y:S01]  /*8280*/  ISETP.NE.U32.AND P0, PT, RZ, UR6, PT ;  /* 0x00000006ff007c0c */ /* 0x000fe2000bf05070 */
[----:B------:R-:W-:Y:S02]  /*8290*/  IMAD.IADD R5, R5, 0x1, R7 ;  /* 0x0000000105057824 */ /* 0x000fe400078e0207 */
[----:B-1----:R-:W-:Y:S01]  /*82a0*/  IMAD.MOV R22, RZ, RZ, -R22 ;  /* 0x000000ffff167224 */ /* 0x002fe200078e0a16 */
[----:B------:R-:W-:-:S02]  /*82b0*/  ISETP.NE.AND.EX P0, PT, RZ, UR7, PT, P0 ;  /* 0x00000007ff007c0c */ /* 0x000fc4000bf05300 */
[----:B------:R-:W-:Y:S01]  /*82c0*/  SHF.R.U64 R21, R4, UR5, R5 ;  /* 0x0000000504157c19 */ /* 0x000fe20008001205 */
[----:B0-----:R-:W-:Y:S01]  /*82d0*/  IMAD R15, R6, R22, R15 ;  /* 0x00000016060f7224 */ /* 0x001fe200078e020f */
[----:B------:R-:W-:Y:S01]  /*82e0*/  SHF.R.U32.HI R4, RZ, UR5, R5 ;  /* 0x00000005ff047c19 */ /* 0x000fe20008011605 */
[----:B------:R-:W-:Y:S01]  /*82f0*/  ULDC UR5, c[0x0][0x608] ;  /* 0x0001820000057ab9 */ /* 0x000fe20000000800 */
[----:B---3--:R-:W-:Y:S02]  /*8300*/  IMAD.MOV R6, RZ, RZ, -R23 ;  /* 0x000000ffff067224 */ /* 0x008fe400078e0a17 */
[--C-:B------:R-:W-:Y:S02]  /*8310*/  SHF.R.U64 R22, R21, UR5, R4.reuse ;  /* 0x0000000515167c19 */ /* 0x100fe40008001204 */
[----:B------:R-:W-:Y:S01]  /*8320*/  SHF.R.U32.HI R5, RZ, UR5, R4 ;  /* 0x00000005ff057c19 */ /* 0x000fe20008011604 */
[----:B------:R-:W-:Y:S01]  /*8330*/  ULDC UR5, c[0x0][0x658] ;  /* 0x0001960000057ab9 */ /* 0x000fe20000000800 */
[----:B--2---:R-:W-:-:S02]  /*8340*/  @P2 IMAD R15, R25, R6, R20 ;  /* 0x00000006190f2224 */ /* 0x004fc400078e0214 */
[--C-:B------:R-:W-:Y:S02]  /*8350*/  SHF.R.U64 R20, R22, UR5, R5.reuse ;  /* 0x0000000516147c19 */ /* 0x100fe40008001205 */
[----:B------:R-:W-:-:S03]  /*8360*/  SHF.R.U32.HI R23, RZ, UR5, R5 ;  /* 0x00000005ff177c19 */ /* 0x000fc60008011605 */
[----:B------:R-:W-:Y:S02]  /*8370*/  IMAD.MOV.U32 R6, RZ, RZ, R20 ;  /* 0x000000ffff067224 */ /* 0x000fe400078e0014 */
[----:B------:R-:W-:Y:S01]  /*8380*/  IMAD.MOV.U32 R5, RZ, RZ, R23 ;  /* 0x000000ffff057224 */ /* 0x000fe200078e0017 */
[----:B------:R-:W-:Y:S06]  /*8390*/  @!P0 BRA `(.L_x_247) ;  /* 0x00000000002c8947 */ /* 0x000fec0003800000 */
        /* <DEDUP_REMOVED lines=9> */
[----:B------:R-:W-:-:S04]  /*8430*/  IMAD.WIDE.U32.X R4, R23, UR7, R4, P1 ;  /* 0x0000000717047c25 */ /* 0x000fc800088e0404 */
[----:B------:R-:W-:-:S07]  /*8440*/  IMAD.MOV.U32 R6, RZ, RZ, R4 ;  /* 0x000000ffff067224 */ /* 0x000fce00078e0004 */
.L_x_247:
[----:B------:R-:W-:Y:S01]  /*8450*/  ULDC UR5, c[0x0][0x648] ;  /* 0x0001920000057ab9 */ /* 0x000fe20000000800 */
[----:B------:R-:W-:Y:S01]  /*8460*/  LOP3.LUT R4, R22, UR17, RZ, 0xc0, !PT ;  /* 0x0000001116047c12 */ /* 0x000fe2000f8ec0ff */
[----:B------:R-:W-:Y:S01]  /*8470*/  ULDC UR6, c[0x0][0x610] ;  /* 0x0001840000067ab9 */ /* 0x000fe20000000800 */
[----:B------:R-:W-:Y:S01]  /*8480*/  SHF.R.U64 R5, R6, UR5, R5 ;  /* 0x0000000506057c19 */ /* 0x000fe20008001205 */
[----:B------:R-:W-:Y:S01]  /*8490*/  ULDC UR5, c[0x0][0x638] ;  /* 0x00018e0000057ab9 */ /* 0x000fe20000000800 */
[----:B------:R-:W-:-:S03]  /*84a0*/  LOP3.LUT R21, R21, UR4, RZ, 0xc0, !PT ;  /* 0x0000000415157c12 */ /* 0x000fc6000f8ec0ff */
[----:B------:R-:W-:Y:S02]  /*84b0*/  IMAD.MOV R7, RZ, RZ, -R5 ;  /* 0x000000ffff077224 */ /* 0x000fe400078e0a05 */
[----:B------:R-:W-:Y:S02]  /*84c0*/  IMAD R4, R5, UR18, R4 ;  /* 0x0000001205047c24 */ /* 0x000fe4000f8e0204 */
[----:B------:R-:W-:Y:S01]  /*84d0*/  IMAD R20, R7, UR5, R20 ;  /* 0x0000000507147c24 */ /* 0x000fe2000f8e0214 */
[----:B------:R-:W-:Y:S01]  /*84e0*/  ULDC UR5, c[0x0][0x600] ;  /* 0x0001800000057ab9 */ /* 0x000fe20000000800 */
[----:B------:R-:W-:Y:S02]  /*84f0*/  IMAD R15, R4, UR6, R15 ;  /* 0x00000006040f7c24 */ /* 0x000fe4000f8e020f */
[----:B------:R-:W-:Y:S02]  /*8500*/  IMAD R6, R20, UR5, R21 ;  /* 0x0000000514067c24 */ /* 0x000fe4000f8e0215 */
[----:B------:R-:W-:-:S03]  /*8510*/  IMAD.MOV.U32 R4, RZ, RZ, 0x1 ;  /* 0x00000001ff047424 */ /* 0x000fc600078e00ff */
[----:B------:R-:W-:Y:S02]  /*8520*/  SEL R20, R6, R15, !P2 ;  /* 0x0000000f06147207 */ /* 0x000fe40005000000 */
[----:B------:R-:W-:Y:S01]  /*8530*/  SEL R21, R15, R6, !P2 ;  /* 0x000000060f157207 */ /* 0x000fe20005000000 */
[----:B------:R-:W-:-:S07]  /*8540*/  IMAD.MOV.U32 R6, RZ, RZ, R14 ;  /* 0x000000ffff067224 */ /* 0x000fce00078e000e */
.L_x_245:
[----:B------:R-:W-:Y:S05]  /*8550*/  BSYNC B1 ;  /* 0x0000000000017941 */ /* 0x000fea0003800000 */
.L_x_244:
[----:B------:R-:W-:-:S13]  /*8560*/  LOP3.LUT P0, RZ, R4, 0xff, RZ, 0xc0, !PT ;  /* 0x000000ff04ff7812 */ /* 0x000fda000780c0ff */
[----:B------:R-:W-:Y:S05]  /*8570*/  @P0 BRA `(.L_x_248) ;  /* 0xfffffff4003c0947 */ /* 0x000fea000383ffff */
[----:B------:R-:W-:Y:S05]  /*8580*/  BSYNC B0 ;  /* 0x0000000000007941 */ /* 0x000fea0003800000 */
.L_x_237:
[----:B------:R-:W-:-:S03]  /*8590*/  UMOV UR5, 0xffffffff ;  /* 0xffffffff00057882 */ /* 0x000fc60000000000 */
[----:B------:R-:W-:Y:S05]  /*85a0*/  BRA.DIV UR5, `(.L_x_249) ;  /* 0x0000000e05547947 */ /* 0x000fea000b800000 */
[----:B------:R-:W-:-:S13]  /*85b0*/  ELECT P6, URZ, PT ;  /* 0x00000000003f782f */ /* 0x000fda00038c0000 */
.L_x_279:
[----:B------:R-:W-:Y:S04]  /*85c0*/  BSSY B0, `(.L_x_250) ;  /* 0x00000bb000007945 */ /* 0x000fe80003800000 */
[----:B------:R-:W-:Y:S05]  /*85d0*/  @!P6 BRA `(.L_x_251) ;  /* 0x0000000800e4e947 */ /* 0x000fea0003800000 */
[----:B------:R-:W-:-:S04]  /*85e0*/  LOP3.LUT R19, R19, 0x2, RZ, 0xfc, !PT ;  /* 0x0000000213137812 */ /* 0x000fc800078efcff */
[----:B------:R-:W-:-:S13]  /*85f0*/  ISETP.NE.AND P0, PT, R19, 0x3, PT ;  /* 0x000000031300780c */ /* 0x000fda0003f05270 */
[----:B------:R-:W-:Y:S05]  /*8600*/  @!P0 BRA `(.L_x_252) ;  /* 0x0000000000048947 */ /* 0x000fea0003800000 */
[----:B------:R-:W-:Y:S01]  /*8610*/  BPT.TRAP 0x1 ;  /* 0x000000040000795c */ /* 0x000fe20000300000 */
.L_x_252:
[----:B------:R-:W0:Y:S01]  /*8620*/  S2R R5, SR_CgaCtaId ;  /* 0x0000000000057919 */ /* 0x000e220000008800 */
[----:B------:R-:W-:Y:S02]  /*8630*/  MOV R2, 0x400 ;  /* 0x0000040000027802 */ /* 0x000fe40000000f00 */
[----:B------:R-:W-:Y:S02]  /*8640*/  SHF.L.U32 R4, R0, 0x1f, RZ ;  /* 0x0000001f00047819 */ /* 0x000fe400000006ff */
[----:B0-----:R-:W-:-:S05]  /*8650*/  LEA R2, R5, R2, 0x18 ;  /* 0x0000000205027211 */ /* 0x001fca00078ec0ff */
[----:B------:R-:W-:-:S04]  /*8660*/  VIADD R2, R2, 0xa0 ;  /* 0x000000a002027836 */ /* 0x000fc80000000000 */
[C---:B------:R-:W-:Y:S02]  /*8670*/  IMAD R7, R3.reuse, 0x8, R2 ;  /* 0x0000000803077824 */ /* 0x040fe400078e0202 */
[----:B------:R-:W-:Y:S02]  /*8680*/  VIADD R3, R3, 0x1 ;  /* 0x0000000103037836 */ /* 0x000fe40000000000 */
[----:B------:R-:W0:Y:S03]  /*8690*/  SYNCS.PHASECHK.TRANS64.TRYWAIT P0, [R7+URZ], R4 ;  /* 0x00000004070075a7 */ /* 0x000e26000800017f */
[----:B------:R-:W-:-:S04]  /*86a0*/  ISETP.NE.AND P1, PT, R3, 0x14, PT ;  /* 0x000000140300780c */ /* 0x000fc80003f25270 */
[----:B------:R-:W-:Y:S02]  /*86b0*/  SEL R5, RZ, 0x1, P1 ;  /* 0x00000001ff057807 */ /* 0x000fe40000800000 */
[----:B------:R-:W-:Y:S02]  /*86c0*/  SEL R3, R3, RZ, P1 ;  /* 0x000000ff03037207 */ /* 0x000fe40000800000 */
[----:B------:R-:W-:-:S03]  /*86d0*/  LOP3.LUT R6, R0, R5, RZ, 0x3c, !PT ;  /* 0x0000000500067212 */ /* 0x000fc600078e3cff */
[----:B------:R-:W-:Y:S01]  /*86e0*/  IMAD R8, R3, 0x8, R2 ;  /* 0x0000000803087824 */ /* 0x000fe200078e0202 */
[----:B------:R-:W-:Y:S01]  /*86f0*/  SHF.L.U32 R5, R6, 0x1f, RZ ;  /* 0x0000001f06057819 */ /* 0x000fe200000006ff */
[----:B0-----:R-:W-:Y:S06]  /*8700*/  @!P0 BRA `(.L_x_253) ;  /* 0x0000000c001c8947 */ /* 0x001fec0003800000 */
.L_x_280:
[----:B------:R-:W1:Y:S01]  /*8710*/  SYNCS.PHASECHK.TRANS64.TRYWAIT P0, [R8+URZ], R5 ;  /* 0x00000005080075a7 */ /* 0x000e62000800017f */
[----:B------:R-:W-:-:S05]  /*8720*/  VIADD R0, R3, 0x1 ;  /* 0x0000000103007836 */ /* 0x000fca0000000000 */
[----:B------:R-:W-:-:S04]  /*8730*/  ISETP.NE.AND P1, PT, R0, 0x14, PT ;  /* 0x000000140000780c */ /* 0x000fc80003f25270 */
[----:B------:R-:W-:Y:S02]  /*8740*/  SEL R3, RZ, 0x1, P1 ;  /* 0x00000001ff037807 */ /* 0x000fe40000800000 */
[----:B0-----:R-:W-:Y:S02]  /*8750*/  SEL R7, R0, RZ, P1 ;  /* 0x000000ff00077207 */ /* 0x001fe40000800000 */
[----:B------:R-:W-:-:S03]  /*8760*/  LOP3.LUT R6, R6, R3, RZ, 0x3c, !PT ;  /* 0x0000000306067212 */ /* 0x000fc600078e3cff */
[----:B------:R-:W-:Y:S01]  /*8770*/  IMAD R9, R7, 0x8, R2 ;  /* 0x0000000807097824 */ /* 0x000fe200078e0202 */
[----:B------:R-:W-:Y:S01]  /*8780*/  SHF.L.U32 R4, R6, 0x1f, RZ ;  /* 0x0000001f06047819 */ /* 0x000fe200000006ff */
[----:B-1----:R-:W-:Y:S06]  /*8790*/  @!P0 BRA `(.L_x_254) ;  /* 0x0000000c000c8947 */ /* 0x002fec0003800000 */
.L_x_281:
[----:B------:R-:W1:Y:S01]  /*87a0*/  SYNCS.PHASECHK.TRANS64.TRYWAIT P0, [R9+URZ], R4 ;  /* 0x00000004090075a7 */ /* 0x000e62000800017f */
[----:B------:R-:W-:-:S05]  /*87b0*/  VIADD R0, R7, 0x1 ;  /* 0x0000000107007836 */ /* 0x000fca0000000000 */
[----:B------:R-:W-:-:S04]  /*87c0*/  ISETP.NE.AND P1, PT, R0, 0x14, PT ;  /* 0x000000140000780c */ /* 0x000fc80003f25270 */
[----:B------:R-:W-:Y:S02]  /*87d0*/  SEL R3, RZ, 0x1, P1 ;  /* 0x00000001ff037807 */ /* 0x000fe40000800000 */
[----:B------:R-:W-:Y:S02]  /*87e0*/  SEL R7, R0, RZ, P1 ;  /* 0x000000ff00077207 */ /* 0x000fe40000800000 */
[----:B------:R-:W-:-:S03]  /*87f0*/  LOP3.LUT R6, R6, R3, RZ, 0x3c, !PT ;  /* 0x0000000306067212 */ /* 0x000fc600078e3cff */
[----:B0-----:R-:W-:Y:S01]  /*8800*/  IMAD R8, R7, 0x8, R2 ;  /* 0x0000000807087824 */ /* 0x001fe200078e0202 */
[----:B------:R-:W-:Y:S01]  /*8810*/  SHF.L.U32 R5, R6, 0x1f, RZ ;  /* 0x0000001f06057819 */ /* 0x000fe200000006ff */
[----:B-1----:R-:W-:Y:S06]  /*8820*/  @!P0 BRA `(.L_x_255) ;  /* 0x0000000800fc8947 */ /* 0x002fec0003800000 */
.L_x_282:
        /* <DEDUP_REMOVED lines=9> */
.L_x_283:
        /* <DEDUP_REMOVED lines=9> */
.L_x_284:
        /* <DEDUP_REMOVED lines=9> */
.L_x_285:
        /* <DEDUP_REMOVED lines=9> */
.L_x_286:
        /* <DEDUP_REMOVED lines=9> */
.L_x_287:
        /* <DEDUP_REMOVED lines=9> */
.L_x_288:
        /* <DEDUP_REMOVED lines=9> */
.L_x_289:
        /* <DEDUP_REMOVED lines=9> */
.L_x_290:
        /* <DEDUP_REMOVED lines=9> */
.L_x_291:
        /* <DEDUP_REMOVED lines=9> */
.L_x_292:
        /* <DEDUP_REMOVED lines=9> */
.L_x_293:
        /* <DEDUP_REMOVED lines=9> */
.L_x_294:
        /* <DEDUP_REMOVED lines=9> */
.L_x_295:
        /* <DEDUP_REMOVED lines=9> */
.L_x_296:
[----:B------:R-:W1:Y:S01]  /*9010*/  SYNCS.PHASECHK.TRANS64.TRYWAIT P0, [R8+URZ], R5 ;  /* 0x00000005080075a7 */ /* 0x000e62000800017f */
[----:B------:R-:W-:-:S05]  /*9020*/  VIADD R0, R7, 0x1 ;  /* 0x0000000107007836 */ /* 0x000fca0000000000 */
[----:B------:R-:W-:-:S04]  /*9030*/  ISETP.NE.AND P1, PT, R0, 0x14, PT ;  /* 0x000000140000780c */ /* 0x000fc80003f25270 */
[----:B------:R-:W-:Y:S02]  /*9040*/  SEL R3, RZ, 0x1, P1 ;  /* 0x00000001ff037807 */ /* 0x000fe40000800000 */
[----:B------:R-:W-:Y:S02]  /*9050*/  SEL R7, R0, RZ, P1 ;  /* 0x000000ff00077207 */ /* 0x000fe40000800000 */
[----:B0-----:R-:W-:-:S03]  /*9060*/  LOP3.LUT R9, R6, R3, RZ, 0x3c, !PT ;  /* 0x0000000306097212 */ /* 0x001fc600078e3cff */
[----:B------:R-:W-:Y:S01]  /*9070*/  IMAD R11, R7, 0x8, R2 ;  /* 0x00000008070b7824 */ /* 0x000fe200078e0202 */
[----:B------:R-:W-:Y:S01]  /*9080*/  SHF.L.U32 R6, R9, 0x1f, RZ ;  /* 0x0000001f09067819 */ /* 0x000fe200000006ff */
[----:B-1----:R-:W-:Y:S06]  /*9090*/  @!P0 BRA `(.L_x_270) ;  /* 0x00000008000c8947 */ /* 0x002fec0003800000 */
.L_x_297:
[----:B------:R-:W1:Y:S01]  /*90a0*/  SYNCS.PHASECHK.TRANS64.TRYWAIT P0, [R11+URZ], R6 ;  /* 0x000000060b0075a7 */ /* 0x000e62000800017f */
[----:B------:R-:W-:-:S05]  /*90b0*/  VIADD R0, R7, 0x1 ;  /* 0x0000000107007836 */ /* 0x000fca0000000000 */
[----:B------:R-:W-:-:S04]  /*90c0*/  ISETP.NE.AND P1, PT, R0, 0x14, PT ;  /* 0x000000140000780c */ /* 0x000fc80003f25270 */
[----:B------:R-:W-:Y:S02]  /*90d0*/  SEL R4, RZ, 0x1, P1 ;  /* 0x00000001ff047807 */ /* 0x000fe40000800000 */
[----:B------:R-:W-:Y:S02]  /*90e0*/  SEL R3, R0, RZ, P1 ;  /* 0x000000ff00037207 */ /* 0x000fe40000800000 */
[----:B------:R-:W-:Y:S01]  /*90f0*/  LOP3.LUT R0, R9, R4, RZ, 0x3c, !PT ;  /* 0x0000000409007212 */ /* 0x000fe200078e3cff */
[----:B-1----:R-:W-:Y:S06]  /*9100*/  @!P0 BRA `(.L_x_271) ;  /* 0x0000000800048947 */ /* 0x002fec0003800000 */
.L_x_298:
[----:B------:R-:W-:Y:S01]  /*9110*/  IMAD R3, R3, 0x8, R2 ;  /* 0x0000000803037824 */ /* 0x000fe200078e0202 */
[----:B------:R-:W-:-:S07]  /*9120*/  SHF.L.U32 R0, R0, 0x1f, RZ ;  /* 0x0000001f00007819 */ /* 0x000fce00000006ff */
.L_x_272:
[----:B--2---:R2:W3:Y:S02]  /*9130*/  SYNCS.PHASECHK.TRANS64.TRYWAIT P0, [R3+URZ], R0 ;  /* 0x00000000030075a7 */ /* 0x0044e4000800017f */
[----:B---3--:R-:W-:Y:S05]  /*9140*/  @!P0 NANOSLEEP.SYNCS 0x989680 ;  /* 0x009896800000895d */ /* 0x008fea0003900000 */
[----:B------:R-:W3:Y:S02]  /*9150*/  @!P0 SYNCS.PHASECHK.TRANS64 P0, [R3+URZ], R0 ;  /* 0x00000000030085a7 */ /* 0x000ee4000800007f */
[----:B---3--:R-:W-:Y:S05]  /*9160*/  @!P0 BRA `(.L_x_272) ;  /* 0xfffffffc00f08947 */ /* 0x008fea000383ffff */
.L_x_251:
[----:B------:R-:W-:Y:S05]  /*9170*/  BSYNC B0 ;  /* 0x0000000000007941 */ /* 0x000fea0003800000 */
.L_x_250:
[----:B------:R-:W-:Y:S05]  /*9180*/  EXIT ;  /* 0x000000000000794d */ /* 0x000fea0003800000 */
.L_x_22:
[----:B----4-:R4:W0:Y:S02]  /*9190*/  SYNCS.PHASECHK.TRANS64.TRYWAIT P1, [R3+URZ], R0 ;  /* 0x00000000030075a7 */ /* 0x010824000802017f */
[----:B0-----:R-:W-:Y:S05]  /*91a0*/  @!P1 NANOSLEEP.SYNCS 0x989680 ;  /* 0x009896800000995d */ /* 0x001fea0003900000 */
[----:B------:R-:W0:Y:S02]  /*91b0*/  @!P1 SYNCS.PHASECHK.TRANS64 P1, [R3+URZ], R0 ;  /* 0x00000000030095a7 */ /* 0x000e24000802007f */
[----:B0-----:R-:W-:Y:S05]  /*91c0*/  @!P1 BRA `(.L_x_22) ;  /* 0xfffffffc00f09947 */ /* 0x001fea000383ffff */
[----:B------:R-:W-:Y:S05]  /*91d0*/  BRA `(.L_x_21) ;  /* 0xffffff84005c7947 */ /* 0x000fea000383ffff */
.L_x_27:
[----:B-1----:R1:W3:Y:S02]  /*91e0*/  SYNCS.PHASECHK.TRANS64.TRYWAIT P1, [R5+URZ], R4 ;  /* 0x00000004050075a7 */ /* 0x0022e4000802017f */
[----:B---3--:R-:W-:Y:S05]  /*91f0*/  @!P1 NANOSLEEP.SYNCS 0x989680 ;  /* 0x009896800000995d */ /* 0x008fea0003900000 */
[----:B------:R-:W3:Y:S02]  /*9200*/  @!P1 SYNCS.PHASECHK.TRANS64 P1, [R5+URZ], R4 ;  /* 0x00000004050095a7 */ /* 0x000ee4000802007f */
[----:B---3--:R-:W-:Y:S05]  /*9210*/  @!P1 BRA `(.L_x_27) ;  /* 0xfffffffc00f09947 */ /* 0x008fea000383ffff */
[----:B------:R-:W-:Y:S05]  /*9220*/  BRA `(.L_x_26) ;  /* 0xffffff8800007947 */ /* 0x000fea000383ffff */
.L_x_238:
[----:B------:R-:W-:Y:S01]  /*9230*/  BSSY B1, `(.L_x_273) ;  /* 0x0000006000017945 */ /* 0x000fe20003800000 */
[----:B------:R-:W-:-:S07]  /*9240*/  IMAD.MOV.U32 R15, RZ, RZ, -0x1 ;  /* 0xffffffffff0f7424 */ /* 0x000fce00078e00ff */
[----:B------:R-:W-:Y:S05]  /*9250*/  WARPSYNC.COLLECTIVE R15, `(.L_x_274) ;  /* 0x000000000f0c7348 */ /* 0x000fea0003c00000 */
[----:B------:R-:W-:Y:S02]  /*9260*/  ELECT P6, UR62, PT ;  /* 0x00000000003e782f */ /* 0x000fe400038c0000 */
[----:B------:R-:W-:Y:S01]  /*9270*/  MOV R14, UR62 ;  /* 0x0000003e000e7c02 */ /* 0x000fe20008000f00 */
[----:B------:R-:W-:Y:S10]  /*9280*/  ENDCOLLECTIVE ;  /* 0x000000000000791b */ /* 0x000ff40003800000 */
.L_x_274:
[----:B------:R-:W-:Y:S05]  /*9290*/  BSYNC B1 ;  /* 0x0000000000017941 */ /* 0x000fea0003800000 */
.L_x_273:
[----:B------:R-:W-:Y:S05]  /*92a0*/  BRA `(.L_x_275) ;  /* 0xffffffe400fc7947 */ /* 0x000fea000383ffff */
.L_x_241:
[----:B-1----:R1:W2:Y:S02]  /*92b0*/  SYNCS.PHASECHK.TRANS64.TRYWAIT P0, [R23+URZ+0xa0], R14 ;  /* 0x0000a00e170075a7 */ /* 0x0022a4000800017f */
[----:B--2---:R-:W-:Y:S05]  /*92c0*/  @!P0 NANOSLEEP.SYNCS 0x989680 ;  /* 0x009896800000895d */ /* 0x004fea0003900000 */
[----:B------:R-:W2:Y:S02]  /*92d0*/  @!P0 SYNCS.PHASECHK.TRANS64 P0, [R23+URZ+0xa0], R14 ;  /* 0x0000a00e170085a7 */ /* 0x000ea4000800007f */
[----:B--2---:R-:W-:Y:S05]  /*92e0*/  @!P0 BRA `(.L_x_241) ;  /* 0xfffffffc00f08947 */ /* 0x004fea000383ffff */
[----:B------:R-:W-:Y:S05]  /*92f0*/  BRA `(.L_x_276) ;  /* 0xffffffe800387947 */ /* 0x000fea000383ffff */
.L_x_249:
[----:B------:R-:W-:Y:S01]  /*9300*/  BSSY B0, `(.L_x_277) ;  /* 0x0000006000007945 */ /* 0x000fe20003800000 */
[----:B------:R-:W-:-:S07]  /*9310*/  IMAD.MOV.U32 R15, RZ, RZ, -0x1 ;  /* 0xffffffffff0f7424 */ /* 0x000fce00078e00ff */
[----:B------:R-:W-:Y:S05]  /*9320*/  WARPSYNC.COLLECTIVE R15, `(.L_x_278) ;  /* 0x000000000f0c7348 */ /* 0x000fea0003c00000 */
[----:B------:R-:W-:Y:S02]  /*9330*/  ELECT P6, UR62, PT ;  /* 0x00000000003e782f */ /* 0x000fe400038c0000 */
[----:B------:R-:W-:Y:S01]  /*9340*/  MOV R14, UR62 ;  /* 0x0000003e000e7c02 */ /* 0x000fe20008000f00 */
[----:B------:R-:W-:Y:S10]  /*9350*/  ENDCOLLECTIVE ;  /* 0x000000000000791b */ /* 0x000ff40003800000 */
.L_x_278:
[----:B------:R-:W-:Y:S05]  /*9360*/  BSYNC B0 ;  /* 0x0000000000007941 */ /* 0x000fea0003800000 */
.L_x_277:
[----:B------:R-:W-:Y:S05]  /*9370*/  BRA `(.L_x_279) ;  /* 0xfffffff000907947 */ /* 0x000fea000383ffff */
.L_x_253:
[----:B0-----:R0:W1:Y:S02]  /*9380*/  SYNCS.PHASECHK.TRANS64.TRYWAIT P0, [R7+URZ], R4 ;  /* 0x00000004070075a7 */ /* 0x001064000800017f */
[----:B-1----:R-:W-:Y:S05]  /*9390*/  @!P0 NANOSLEEP.SYNCS 0x989680 ;  /* 0x009896800000895d */ /* 0x002fea0003900000 */
[----:B------:R-:W1:Y:S02]  /*93a0*/  @!P0 SYNCS.PHASECHK.TRANS64 P0, [R7+URZ], R4 ;  /* 0x00000004070085a7 */ /* 0x000e64000800007f */
[----:B-1----:R-:W-:Y:S05]  /*93b0*/  @!P0 BRA `(.L_x_253) ;  /* 0xfffffffc00f08947 */ /* 0x002fea000383ffff */
[----:B------:R-:W-:Y:S05]  /*93c0*/  BRA `(.L_x_280) ;  /* 0xfffffff000d07947 */ /* 0x000fea000383ffff */
.L_x_254:
[----:B0-----:R0:W1:Y:S02]  /*93d0*/  SYNCS.PHASECHK.TRANS64.TRYWAIT P0, [R8+URZ], R5 ;  /* 0x00000005080075a7 */ /* 0x001064000800017f */
[----:B-1----:R-:W-:Y:S05]  /*93e0*/  @!P0 NANOSLEEP.SYNCS 0x989680 ;  /* 0x009896800000895d */ /* 0x002fea0003900000 */
[----:B------:R-:W1:Y:S02]  /*93f0*/  @!P0 SYNCS.PHASECHK.TRANS64 P0, [R8+URZ], R5 ;  /* 0x00000005080085a7 */ /* 0x000e64000800007f */
[----:B-1----:R-:W-:Y:S05]  /*9400*/  @!P0 BRA `(.L_x_254) ;  /* 0xfffffffc00f08947 */ /* 0x002fea000383ffff */
[----:B------:R-:W-:Y:S05]  /*9410*/  BRA `(.L_x_281) ;  /* 0xfffffff000e07947 */ /* 0x000fea000383ffff */
.L_x_255:
[----:B0-----:R0:W1:Y:S02]  /*9420*/  SYNCS.PHASECHK.TRANS64.TRYWAIT P0, [R9+URZ], R4 ;  /* 0x00000004090075a7 */ /* 0x001064000800017f */
[----:B-1----:R-:W-:Y:S05]  /*9430*/  @!P0 NANOSLEEP.SYNCS 0x989680 ;  /* 0x009896800000895d */ /* 0x002fea0003900000 */
[----:B------:R-:W1:Y:S02]  /*9440*/  @!P0 SYNCS.PHASECHK.TRANS64 P0, [R9+URZ], R4 ;  /* 0x00000004090085a7 */ /* 0x000e64000800007f */
[----:B-1----:R-:W-:Y:S05]  /*9450*/  @!P0 BRA `(.L_x_255) ;  /* 0xfffffffc00f08947 */ /* 0x002fea000383ffff */
[----:B------:R-:W-:Y:S05]  /*9460*/  BRA `(.L_x_282) ;  /* 0xfffffff000f07947 */ /* 0x000fea000383ffff */
.L_x_256:
[----:B0-----:R0:W1:Y:S02]  /*9470*/  SYNCS.PHASECHK.TRANS64.TRYWAIT P0, [R8+URZ], R5 ;  /* 0x00000005080075a7 */ /* 0x001064000800017f */
[----:B-1----:R-:W-:Y:S05]  /*9480*/  @!P0 NANOSLEEP.SYNCS 0x989680 ;  /* 0x009896800000895d */ /* 0x002fea0003900000 */
[----:B------:R-:W1:Y:S02]  /*9490*/  @!P0 SYNCS.PHASECHK.TRANS64 P0, [R8+URZ], R5 ;  /* 0x00000005080085a7 */ /* 0x000e64000800007f */
[----:B-1----:R-:W-:Y:S05]  /*94a0*/  @!P0 BRA `(.L_x_256) ;  /* 0xfffffffc00f08947 */ /* 0x002fea000383ffff */
[----:B------:R-:W-:Y:S05]  /*94b0*/  BRA `(.L_x_283) ;  /* 0xfffffff400007947 */ /* 0x000fea000383ffff */
.L_x_257:
[----:B0-----:R0:W1:Y:S02]  /*94c0*/  SYNCS.PHASECHK.TRANS64.TRYWAIT P0, [R9+URZ], R4 ;  /* 0x00000004090075a7 */ /* 0x001064000800017f */
[----:B-1----:R-:W-:Y:S05]  /*94d0*/  @!P0 NANOSLEEP.SYNCS 0x989680 ;  /* 0x009896800000895d */ /* 0x002fea0003900000 */
[----:B------:R-:W1:Y:S02]  /*94e0*/  @!P0 SYNCS.PHASECHK.TRANS64 P0, [R9+URZ], R4 ;  /* 0x00000004090085a7 */ /* 0x000e64000800007f */
[----:B-1----:R-:W-:Y:S05]  /*94f0*/  @!P0 BRA `(.L_x_257) ;  /* 0xfffffffc00f08947 */ /* 0x002fea000383ffff */
[----:B------:R-:W-:Y:S05]  /*9500*/  BRA `(.L_x_284) ;  /* 0xfffffff400107947 */ /* 0x000fea000383ffff */
.L_x_258:
[----:B0-----:R0:W1:Y:S02]  /*9510*/  SYNCS.PHASECHK.TRANS64.TRYWAIT P0, [R8+URZ], R5 ;  /* 0x00000005080075a7 */ /* 0x001064000800017f */
[----:B-1----:R-:W-:Y:S05]  /*9520*/  @!P0 NANOSLEEP.SYNCS 0x989680 ;  /* 0x009896800000895d */ /* 0x002fea0003900000 */
[----:B------:R-:W1:Y:S02]  /*9530*/  @!P0 SYNCS.PHASECHK.TRANS64 P0, [R8+URZ], R5 ;  /* 0x00000005080085a7 */ /* 0x000e64000800007f */
[----:B-1----:R-:W-:Y:S05]  /*9540*/  @!P0 BRA `(.L_x_258) ;  /* 0xfffffffc00f08947 */ /* 0x002fea000383ffff */
[----:B------:R-:W-:Y:S05]  /*9550*/  BRA `(.L_x_285) ;  /* 0xfffffff400207947 */ /* 0x000fea000383ffff */
.L_x_259:
[----:B0-----:R0:W1:Y:S02]  /*9560*/  SYNCS.PHASECHK.TRANS64.TRYWAIT P0, [R9+URZ], R4 ;  /* 0x00000004090075a7 */ /* 0x001064000800017f */
[----:B-1----:R-:W-:Y:S05]  /*9570*/  @!P0 NANOSLEEP.SYNCS 0x989680 ;  /* 0x009896800000895d */ /* 0x002fea0003900000 */
[----:B------:R-:W1:Y:S02]  /*9580*/  @!P0 SYNCS.PHASECHK.TRANS64 P0, [R9+URZ], R4 ;  /* 0x00000004090085a7 */ /* 0x000e64000800007f */
[----:B-1----:R-:W-:Y:S05]  /*9590*/  @!P0 BRA `(.L_x_259) ;  /* 0xfffffffc00f08947 */ /* 0x002fea000383ffff */
[----:B------:R-:W-:Y:S05]  /*95a0*/  BRA `(.L_x_286) ;  /* 0xfffffff400307947 */ /* 0x000fea000383ffff */
.L_x_260:
[----:B0-----:R0:W1:Y:S02]  /*95b0*/  SYNCS.PHASECHK.TRANS64.TRYWAIT P0, [R8+URZ], R5 ;  /* 0x00000005080075a7 */ /* 0x001064000800017f */
[----:B-1----:R-:W-:Y:S05]  /*95c0*/  @!P0 NANOSLEEP.SYNCS 0x989680 ;  /* 0x009896800000895d */ /* 0x002fea0003900000 */
[----:B------:R-:W1:Y:S02]  /*95d0*/  @!P0 SYNCS.PHASECHK.TRANS64 P0, [R8+URZ], R5 ;  /* 0x00000005080085a7 */ /* 0x000e64000800007f */
[----:B-1----:R-:W-:Y:S05]  /*95e0*/  @!P0 BRA `(.L_x_260) ;  /* 0xfffffffc00f08947 */ /* 0x002fea000383ffff */
[----:B------:R-:W-:Y:S05]  /*95f0*/  BRA `(.L_x_287) ;  /* 0xfffffff400407947 */ /* 0x000fea000383ffff */
.L_x_261:
[----:B0-----:R0:W1:Y:S02]  /*9600*/  SYNCS.PHASECHK.TRANS64.TRYWAIT P0, [R9+URZ], R4 ;  /* 0x00000004090075a7 */ /* 0x001064000800017f */
[----:B-1----:R-:W-:Y:S05]  /*9610*/  @!P0 NANOSLEEP.SYNCS 0x989680 ;  /* 0x009896800000895d */ /* 0x002fea0003900000 */
[----:B------:R-:W1:Y:S02]  /*9620*/  @!P0 SYNCS.PHASECHK.TRANS64 P0, [R9+URZ], R4 ;  /* 0x00000004090085a7 */ /* 0x000e64000800007f */
[----:B-1----:R-:W-:Y:S05]  /*9630*/  @!P0 BRA `(.L_x_261) ;  /* 0xfffffffc00f08947 */ /* 0x002fea000383ffff */
[----:B------:R-:W-:Y:S05]  /*9640*/  BRA `(.L_x_288) ;  /* 0xfffffff400507947 */ /* 0x000fea000383ffff */
.L_x_262:
[----:B0-----:R0:W1:Y:S02]  /*9650*/  SYNCS.PHASECHK.TRANS64.TRYWAIT P0, [R8+URZ], R5 ;  /* 0x00000005080075a7 */ /* 0x001064000800017f */
[----:B-1----:R-:W-:Y:S05]  /*9660*/  @!P0 NANOSLEEP.SYNCS 0x989680 ;  /* 0x009896800000895d */ /* 0x002fea0003900000 */
[----:B------:R-:W1:Y:S02]  /*9670*/  @!P0 SYNCS.PHASECHK.TRANS64 P0, [R8+URZ], R5 ;  /* 0x00000005080085a7 */ /* 0x000e64000800007f */
[----:B-1----:R-:W-:Y:S05]  /*9680*/  @!P0 BRA `(.L_x_262) ;  /* 0xfffffffc00f08947 */ /* 0x002fea000383ffff */
[----:B------:R-:W-:Y:S05]  /*9690*/  BRA `(.L_x_289) ;  /* 0xfffffff400607947 */ /* 0x000fea000383ffff */
.L_x_263:
[----:B0-----:R0:W1:Y:S02]  /*96a0*/  SYNCS.PHASECHK.TRANS64.TRYWAIT P0, [R9+URZ], R4 ;  /* 0x00000004090075a7 */ /* 0x001064000800017f */
[----:B-1----:R-:W-:Y:S05]  /*96b0*/  @!P0 NANOSLEEP.SYNCS 0x989680 ;  /* 0x009896800000895d */ /* 0x002fea0003900000 */
[----:B------:R-:W1:Y:S02]  /*96c0*/  @!P0 SYNCS.PHASECHK.TRANS64 P0, [R9+URZ], R4 ;  /* 0x00000004090085a7 */ /* 0x000e64000800007f */
[----:B-1----:R-:W-:Y:S05]  /*96d0*/  @!P0 BRA `(.L_x_263) ;  /* 0xfffffffc00f08947 */ /* 0x002fea000383ffff */
[----:B------:R-:W-:Y:S05]  /*96e0*/  BRA `(.L_x_290) ;  /* 0xfffffff400707947 */ /* 0x000fea000383ffff */
.L_x_264:
[----:B0-----:R0:W1:Y:S02]  /*96f0*/  SYNCS.PHASECHK.TRANS64.TRYWAIT P0, [R8+URZ], R5 ;  /* 0x00000005080075a7 */ /* 0x001064000800017f */
[----:B-1----:R-:W-:Y:S05]  /*9700*/  @!P0 NANOSLEEP.SYNCS 0x989680 ;  /* 0x009896800000895d */ /* 0x002fea0003900000 */
[----:B------:R-:W1:Y:S02]  /*9710*/  @!P0 SYNCS.PHASECHK.TRANS64 P0, [R8+URZ], R5 ;  /* 0x00000005080085a7 */ /* 0x000e64000800007f */
[----:B-1----:R-:W-:Y:S05]  /*9720*/  @!P0 BRA `(.L_x_264) ;  /* 0xfffffffc00f08947 */ /* 0x002fea000383ffff */
[----:B------:R-:W-:Y:S05]  /*9730*/  BRA `(.L_x_291) ;  /* 0xfffffff400807947 */ /* 0x000fea000383ffff */
.L_x_265:
[----:B0-----:R0:W1:Y:S02]  /*9740*/  SYNCS.PHASECHK.TRANS64.TRYWAIT P0, [R9+URZ], R4 ;  /* 0x00000004090075a7 */ /* 0x001064000800017f */
[----:B-1----:R-:W-:Y:S05]  /*9750*/  @!P0 NANOSLEEP.SYNCS 0x989680 ;  /* 0x009896800000895d */ /* 0x002fea0003900000 */
[----:B------:R-:W1:Y:S02]  /*9760*/  @!P0 SYNCS.PHASECHK.TRANS64 P0, [R9+URZ], R4 ;  /* 0x00000004090085a7 */ /* 0x000e64000800007f */
[----:B-1----:R-:W-:Y:S05]  /*9770*/  @!P0 BRA `(.L_x_265) ;  /* 0xfffffffc00f08947 */ /* 0x002fea000383ffff */
[----:B------:R-:W-:Y:S05]  /*9780*/  BRA `(.L_x_292) ;  /* 0xfffffff400907947 */ /* 0x000fea000383ffff */
.L_x_266:
[----:B0-----:R0:W1:Y:S02]  /*9790*/  SYNCS.PHASECHK.TRANS64.TRYWAIT P0, [R8+URZ], R5 ;  /* 0x00000005080075a7 */ /* 0x001064000800017f */
[----:B-1----:R-:W-:Y:S05]  /*97a0*/  @!P0 NANOSLEEP.SYNCS 0x989680 ;  /* 0x009896800000895d */ /* 0x002fea0003900000 */
[----:B------:R-:W1:Y:S02]  /*97b0*/  @!P0 SYNCS.PHASECHK.TRANS64 P0, [R8+URZ], R5 ;  /* 0x00000005080085a7 */ /* 0x000e64000800007f */
[----:B-1----:R-:W-:Y:S05]  /*97c0*/  @!P0 BRA `(.L_x_266) ;  /* 0xfffffffc00f08947 */ /* 0x002fea000383ffff */
[----:B------:R-:W-:Y:S05]  /*97d0*/  BRA `(.L_x_293) ;  /* 0xfffffff400a07947 */ /* 0x000fea000383ffff */
.L_x_267:
[----:B0-----:R0:W1:Y:S02]  /*97e0*/  SYNCS.PHASECHK.TRANS64.TRYWAIT P0, [R9+URZ], R4 ;  /* 0x00000004090075a7 */ /* 0x001064000800017f */
[----:B-1----:R-:W-:Y:S05]  /*97f0*/  @!P0 NANOSLEEP.SYNCS 0x989680 ;  /* 0x009896800000895d */ /* 0x002fea0003900000 */
[----:B------:R-:W1:Y:S02]  /*9800*/  @!P0 SYNCS.PHASECHK.TRANS64 P0, [R9+URZ], R4 ;  /* 0x00000004090085a7 */ /* 0x000e64000800007f */
[----:B-1----:R-:W-:Y:S05]  /*9810*/  @!P0 BRA `(.L_x_267) ;  /* 0xfffffffc00f08947 */ /* 0x002fea000383ffff */
[----:B------:R-:W-:Y:S05]  /*9820*/  BRA `(.L_x_294) ;  /* 0xfffffff400b07947 */ /* 0x000fea000383ffff */
.L_x_268:
[----:B0-----:R0:W1:Y:S02]  /*9830*/  SYNCS.PHASECHK.TRANS64.TRYWAIT P0, [R8+URZ], R5 ;  /* 0x00000005080075a7 */ /* 0x001064000800017f */
[----:B-1----:R-:W-:Y:S05]  /*9840*/  @!P0 NANOSLEEP.SYNCS 0x989680 ;  /* 0x009896800000895d */ /* 0x002fea0003900000 */
[----:B------:R-:W1:Y:S02]  /*9850*/  @!P0 SYNCS.PHASECHK.TRANS64 P0, [R8+URZ], R5 ;  /* 0x00000005080085a7 */ /* 0x000e64000800007f */
[----:B-1----:R-:W-:Y:S05]  /*9860*/  @!P0 BRA `(.L_x_268) ;  /* 0xfffffffc00f08947 */ /* 0x002fea000383ffff */
[----:B------:R-:W-:Y:S05]  /*9870*/  BRA `(.L_x_295) ;  /* 0xfffffff400c07947 */ /* 0x000fea000383ffff */
.L_x_269:
[----:B0-----:R0:W1:Y:S02]  /*9880*/  SYNCS.PHASECHK.TRANS64.TRYWAIT P0, [R9+URZ], R4 ;  /* 0x00000004090075a7 */ /* 0x001064000800017f */
[----:B-1----:R-:W-:Y:S05]  /*9890*/  @!P0 NANOSLEEP.SYNCS 0x989680 ;  /* 0x009896800000895d */ /* 0x002fea0003900000 */
[----:B------:R-:W1:Y:S02]  /*98a0*/  @!P0 SYNCS.PHASECHK.TRANS64 P0, [R9+URZ], R4 ;  /* 0x00000004090085a7 */ /* 0x000e64000800007f */
[----:B-1----:R-:W-:Y:S05]  /*98b0*/  @!P0 BRA `(.L_x_269) ;  /* 0xfffffffc00f08947 */ /* 0x002fea000383ffff */
[----:B------:R-:W-:Y:S05]  /*98c0*/  BRA `(.L_x_296) ;  /* 0xfffffff400d07947 */ /* 0x000fea000383ffff */
.L_x_270:
[----:B0-----:R0:W1:Y:S02]  /*98d0*/  SYNCS.PHASECHK.TRANS64.TRYWAIT P0, [R8+URZ], R5 ;  /* 0x00000005080075a7 */ /* 0x001064000800017f */
[----:B-1----:R-:W-:Y:S05]  /*98e0*/  @!P0 NANOSLEEP.SYNCS 0x989680 ;  /* 0x009896800000895d */ /* 0x002fea0003900000 */
[----:B------:R-:W1:Y:S02]  /*98f0*/  @!P0 SYNCS.PHASECHK.TRANS64 P0, [R8+URZ], R5 ;  /* 0x00000005080085a7 */ /* 0x000e64000800007f */
[----:B-1----:R-:W-:Y:S05]  /*9900*/  @!P0 BRA `(.L_x_270) ;  /* 0xfffffffc00f08947 */ /* 0x002fea000383ffff */
[----:B------:R-:W-:Y:S05]  /*9910*/  BRA `(.L_x_297) ;  /* 0xfffffff400e07947 */ /* 0x000fea000383ffff */
.L_x_271:
[----:B-1----:R1:W2:Y:S02]  /*9920*/  SYNCS.PHASECHK.TRANS64.TRYWAIT P0, [R11+URZ], R6 ;  /* 0x000000060b0075a7 */ /* 0x0022a4000800017f */
[----:B--2---:R-:W-:Y:S05]  /*9930*/  @!P0 NANOSLEEP.SYNCS 0x989680 ;  /* 0x009896800000895d */ /* 0x004fea0003900000 */
[----:B------:R-:W2:Y:S02]  /*9940*/  @!P0 SYNCS.PHASECHK.TRANS64 P0, [R11+URZ], R6 ;  /* 0x000000060b0085a7 */ /* 0x000ea4000800007f */
[----:B--2---:R-:W-:Y:S05]  /*9950*/  @!P0 BRA `(.L_x_271) ;  /* 0xfffffffc00f08947 */ /* 0x004fea000383ffff */
[----:B------:R-:W-:Y:S05]  /*9960*/  BRA `(.L_x_298) ;  /* 0xfffffff400e87947 */ /* 0x000fea000383ffff */
.L_x_299:
[----:B------:R-:W-:-:S00]  /*9970*/  BRA `(.L_x_299) ;  /* 0xfffffffc00fc7947 */ /* 0x000fc0000383ffff */
[----:B------:R-:W-:-:S00]  /*9980*/  NOP ;  /* 0x0000000000007918 */ /* 0x000fc00000000000 */
[----:B------:R-:W-:-:S00]  /*9990*/  NOP ;  /* 0x0000000000007918 */ /* 0x000fc00000000000 */
[----:B------:R-:W-:-:S00]  /*99a0*/  NOP ;  /* 0x0000000000007918 */ /* 0x000fc00000000000 */
[----:B------:R-:W-:-:S00]  /*99b0*/  NOP ;  /* 0x0000000000007918 */ /* 0x000fc00000000000 */
[----:B------:R-:W-:-:S00]  /*99c0*/  NOP ;  /* 0x0000000000007918 */ /* 0x000fc00000000000 */
[----:B------:R-:W-:-:S00]  /*99d0*/  NOP ;  /* 0x0000000000007918 */ /* 0x000fc00000000000 */
[----:B------:R-:W-:-:S00]  /*99e0*/  NOP ;  /* 0x0000000000007918 */ /* 0x000fc00000000000 */
[----:B------:R-:W-:-:S00]  /*99f0*/  NOP ;  /* 0x0000000000007918 */ /* 0x000fc00000000000 */
.L_x_300:


//--------------------- .nv.global.init           --------------------------
	.section	.nv.global.init,"aw",@progbits
.nv.global.init:
	.type		$str$22,@object
	.size		$str$22,($str$23 - $str$22)
$str$22:
        /*0000*/ 	.byte	0x6b, 0x5f, 0x74, 0x69, 0x6c, 0x65, 0x5f, 0x63, 0x6f, 0x75, 0x6e, 0x74, 0x20, 0x3e, 0x3d, 0x20
        /*0010*/ 	.byte	0x31, 0x00
	.type		$str$23,@object
	.size		$str$23,(__unnamed_1 - $str$23)
$str$23:
        /*0012*/ 	.byte	0x2f, 0x74, 0x6d, 0x70, 0x2f, 0x63, 0x75, 0x74, 0x6c, 0x61, 0x73, 0x73, 0x5f, 0x73, 0x77, 0x65
        /*0022*/ 	.byte	0x65, 0x70, 0x5f, 0x73, 0x72, 0x63, 0x2f, 0x69, 0x6e, 0x63, 0x6c, 0x75, 0x64, 0x65, 0x2f, 0x63
        /*0032*/ 	.byte	0x75, 0x74, 0x6c, 0x61, 0x73, 0x73, 0x2f, 0x67, 0x65, 0x6d, 0x6d, 0x2f, 0x63, 0x6f, 0x6c, 0x6c
        /*0042*/ 	.byte	0x65, 0x63, 0x74, 0x69, 0x76, 0x65, 0x2f, 0x73, 0x6d, 0x39, 0x30, 0x5f, 0x6d, 0x6d, 0x61, 0x5f
        /*0052*/ 	.byte	0x74, 0x6d, 0x61, 0x5f, 0x67, 0x6d, 0x6d, 0x61, 0x5f, 0x73, 0x73, 0x5f, 0x77, 0x61, 0x72, 0x70
        /*0062*/ 	.byte	0x73, 0x70, 0x65, 0x63, 0x69, 0x61, 0x6c, 0x69, 0x7a, 0x65, 0x64, 0x2e, 0x68, 0x70, 0x70, 0x00
	.type		__unnamed_1,@object
	.size		__unnamed_1,(.L_0 - __unnamed_1)
__unnamed_1:
        /*0072*/ 	.byte	0x76, 0x6f, 0x69, 0x64, 0x20, 0x63, 0x75, 0x74, 0x6c, 0x61, 0x73, 0x73, 0x3a, 0x3a, 0x67, 0x65
        /* <DEDUP_REMOVED lines=172> */
        /*0b42*/ 	.byte	0x64, 0x65, 0x6e, 0x74, 0x69, 0x74, 0x79, 0x5d, 0x00
.L_0:


//--------------------- .nv.shared._ZN7cutlass13device_kernelINS_4gemm6kernel13GemmUniversalIN4cute5tupleIJiiiiEEENS1_10collective13CollectiveMmaINS1_34MainloopSm90TmaGmmaWarpSpecializedILi20ENS5_IJNS4_1CILi2EEENSA_ILi1EEESC_EEENS1_35KernelTmaWarpSpecializedCooperativeEEENS5_IJNSA_ILi256EEENSA_ILi96EEENSA_ILi32EEEEEEaNS5_IJlSC_lEEEaSK_NS4_8TiledMMAINS4_8MMA_AtomIJNS4_4SM904GMMA26MMA_64x96x32_S32S8S8_SS_TNEEEENS4_6LayoutISD_NS5_IJSC_NSA_ILi0EEESS_EEEEENS5_IJNS4_10UnderscoreESV_SV_EEEEENS4_13SM90_TMA_LOADENS4_14ComposedLayoutINS4_7SwizzleILi1ELi4ELi3EEENS4_18smem_ptr_flag_bitsILi8EEENSR_INS5_IJNSA_ILi8EEESI_EEENS5_IJSI_SC_EEEEEEEvNS4_8identityENS4_23SM90_TMA_LOAD_MULTICASTES18_vS19_EENS_8epilogue10collective6detail29Sm90TmaWarpSpecializedAdapterINS1D_15DefaultEpilogueIaSK_SK_NS1C_6thread17LinearCombinationIaLi1EiiLNS1H_9ScaleType4KindE0ELNS_15FloatRoundStyleE2EaEENS1_15EpilogueDefaultEEEEEvvEEEEvNT_6ParamsE --------------------------
	.section	.nv.shared._ZN7cutlass13device_kernelINS_4gemm6kernel13GemmUniversalIN4cute5tupleIJiiiiEEENS1_10collective13CollectiveMmaINS1_34MainloopSm90TmaGmmaWarpSpecializedILi20ENS5_IJNS4_1CILi2EEENSA_ILi1EEESC_EEENS1_35KernelTmaWarpSpecializedCooperativeEEENS5_IJNSA_ILi256EEENSA_ILi96EEENSA_ILi32EEEEEEaNS5_IJlSC_lEEEaSK_NS4_8TiledMMAINS4_8MMA_AtomIJNS4_4SM904GMMA26MMA_64x96x32_S32S8S8_SS_TNEEEENS4_6LayoutISD_NS5_IJSC_NSA_ILi0EEESS_EEEEENS5_IJNS4_10UnderscoreESV_SV_EEEEENS4_13SM90_TMA_LOADENS4_14ComposedLayoutINS4_7SwizzleILi1ELi4ELi3EEENS4_18smem_ptr_flag_bitsILi8EEENSR_INS5_IJNSA_ILi8EEESI_EEENS5_IJSI_SC_EEEEEEEvNS4_8identityENS4_23SM90_TMA_LOAD_MULTICASTES18_vS19_EENS_8epilogue10collective6detail29Sm90TmaWarpSpecializedAdapterINS1D_15DefaultEpilogueIaSK_SK_NS1C_6thread17LinearCombinationIaLi1EiiLNS1H_9ScaleType4KindE0ELNS_15FloatRoundStyleE2EaEENS1_15EpilogueDefaultEEEEEvvEEEEvNT_6ParamsE,"aw",@nobits
	.sectionflags	@""
	.align	16
	.zero		1024


//--------------------- .nv.shared.reserved.0     --------------------------
	.section	.nv.shared.reserved.0,"aw",@nobits
	.weak		__nv_reservedSMEM_offset_0_alias
	.size		__nv_reservedSMEM_offset_0_alias, 0, 0
	.other		__nv_reservedSMEM_offset_0_alias,@"STO_CUDA_RESERVED_SHARED STV_DEFAULT"
__nv_reservedSMEM_offset_0_alias:
	.zero		0


//--------------------- .nv.global                --------------------------
	.section	.nv.global,"aw",@nobits
.nv.global:
	.type		_ZN40_INTERNAL_d6f037c8_4_k_cu_d538170d_149304cute1_E,@object
	.size		_ZN40_INTERNAL_d6f037c8_4_k_cu_d538170d_149304cute1_E,(_ZN40_INTERNAL_d6f037c8_4_k_cu_d538170d_149304cuda3std3__45__cpo6cbeginE - _ZN40_INTERNAL_d6f037c8_4_k_cu_d538170d_149304cute1_E)
_ZN40_INTERNAL_d6f037c8_4_k_cu_d538170d_149304cute1_E:
	.zero		1
	.type		_ZN40_INTERNAL_d6f037c8_4_k_cu_d538170d_149304cuda3std3__45__cpo6cbeginE,@object
	.size		_ZN40_INTERNAL_d6f037c8_4_k_cu_d538170d_149304cuda3std3__45__cpo6cbeginE,(_ZN40_INTERNAL_d6f037c8_4_k_cu_d538170d_149304cuda3std3__48in_placeE - _ZN40_INTERNAL_d6f037c8_4_k_cu_d538170d_149304cuda3std3__45__cpo6cbeginE)
_ZN40_INTERNAL_d6f037c8_4_k_cu_d538170d_149304cuda3std3__45__cpo6cbeginE:
	.zero		1
	.type		_ZN40_INTERNAL_d6f037c8_4_k_cu_d538170d_149304cuda3std3__48in_placeE,@object
	.size		_ZN40_INTERNAL_d6f037c8_4_k_cu_d538170d_149304cuda3std3__48in_placeE,(_ZN40_INTERNAL_d6f037c8_4_k_cu_d538170d_149304cuda3std6ranges3__45__cpo9iter_moveE - _ZN40_INTERNAL_d6f037c8_4_k_cu_d538170d_149304cuda3std3__48in_placeE)
_ZN40_INTERNAL_d6f037c8_4_k_cu_d538170d_149304cuda3std3__48in_placeE:
	.zero		1
	.type		_ZN40_INTERNAL_d6f037c8_4_k_cu_d538170d_149304cuda3std6ranges3__45__cpo9iter_moveE,@object
	.size		_ZN40_INTERNAL_d6f037c8_4_k_cu_d538170d_149304cuda3std6ranges3__45__cpo9iter_moveE,(_ZN40_INTERNAL_d6f037c8_4_k_cu_d538170d_149304cuda3std3__45__cpo5beginE - _ZN40_INTERNAL_d6f037c8_4_k_cu_d538170d_149304cuda3std6ranges3__45__cpo9iter_moveE)
_ZN40_INTERNAL_d6f037c8_4_k_cu_d538170d_149304cuda3std6ranges3__45__cpo9iter_moveE:
	.zero		1
	.type		_ZN40_INTERNAL_d6f037c8_4_k_cu_d538170d_149304cuda3std3__45__cpo5beginE,@object
	.size		_ZN40_INTERNAL_d6f037c8_4_k_cu_d538170d_149304cuda3std3__45__cpo5beginE,(_ZN40_INTERNAL_d6f037c8_4_k_cu_d538170d_149304cuda3std3__442_GLOBAL__N__d6f037c8_4_k_cu_d538170d_149306ignoreE - _ZN40_INTERNAL_d6f037c8_4_k_cu_d538170d_149304cuda3std3__45__cpo5beginE)
_ZN40_INTERNAL_d6f037c8_4_k_cu_d538170d_149304cuda3std3__45__cpo5beginE:
	.zero		1
	.type		_ZN40_INTERNAL_d6f037c8_4_k_cu_d538170d_149304cuda3std3__442_GLOBAL__N__d6f037c8_4_k_cu_d538170d_149306ignoreE,@object
	.size		_ZN40_INTERNAL_d6f037c8_4_k_cu_d538170d_149304cuda3std3__442_GLOBAL__N__d6f037c8_4_k_cu_d538170d_149306ignoreE,(_ZN40_INTERNAL_d6f037c8_4_k_cu_d538170d_149304cute7productE - _ZN40_INTERNAL_d6f037c8_4_k_cu_d538170d_149304cuda3std3__442_GLOBAL__N__d6f037c8_4_k_cu_d538170d_149306ignoreE)
_ZN40_INTERNAL_d6f037c8_4_k_cu_d538170d_149304cuda3std3__442_GLOBAL__N__d6f037c8_4_k_cu_d538170d_149306ignoreE:
	.zero		1
	.type		_ZN40_INTERNAL_d6f037c8_4_k_cu_d538170d_149304cute7productE,@object
	.size		_ZN40_INTERNAL_d6f037c8_4_k_cu_d538170d_149304cute7productE,(_ZN40_INTERNAL_d6f037c8_4_k_cu_d538170d_149304cuda3std3__45__cpo3endE - _ZN40_INTERNAL_d6f037c8_4_k_cu_d538170d_149304cute7productE)
_ZN40_INTERNAL_d6f037c8_4_k_cu_d538170d_149304cute7productE:
	.zero		1
	.type		_ZN40_INTERNAL_d6f037c8_4_k_cu_d538170d_149304cuda3std3__45__cpo3endE,@object
	.size		_ZN40_INTERNAL_d6f037c8_4_k_cu_d538170d_149304cuda3std3__45__cpo3endE,(_ZN40_INTERNAL_d6f037c8_4_k_cu_d538170d_149304cuda3std3__419piecewise_constructE - _ZN40_INTERNAL_d6f037c8_4_k_cu_d538170d_149304cuda3std3__45__cpo3endE)
_ZN40_INTERNAL_d6f037c8_4_k_cu_d538170d_149304cuda3std3__45__cpo3endE:
	.zero		1
	.type		_ZN40_INTERNAL_d6f037c8_4_k_cu_d538170d_149304cuda3std3__419piecewise_constructE,@object
	.size		_ZN40_INTERNAL_d6f037c8_4_k_cu_d538170d_149304cuda3std3__419piecewise_constructE,(_ZN40_INTERNAL_d6f037c8_4_k_cu_d538170d_149304cuda3std3__45__cpo4cendE - _ZN40_INTERNAL_d6f037c8_4_k_cu_d538170d_149304cuda3std3__419piecewise_constructE)
_ZN40_INTERNAL_d6f037c8_4_k_cu_d538170d_149304cuda3std3__419piecewise_constructE:
	.zero		1
	.type		_ZN40_INTERNAL_d6f037c8_4_k_cu_d538170d_149304cuda3std3__45__cpo4cendE,@object
	.size		_ZN40_INTERNAL_d6f037c8_4_k_cu_d538170d_149304cuda3std3__45__cpo4cendE,(_ZN40_INTERNAL_d6f037c8_4_k_cu_d538170d_149304cuda3std6ranges3__45__cpo4swapE - _ZN40_INTERNAL_d6f037c8_4_k_cu_d538170d_149304cuda3std3__45__cpo4cendE)
_ZN40_INTERNAL_d6f037c8_4_k_cu_d538170d_149304cuda3std3__45__cpo4cendE:
	.zero		1
	.type		_ZN40_INTERNAL_d6f037c8_4_k_cu_d538170d_149304cuda3std6ranges3__45__cpo4swapE,@object
	.size		_ZN40_INTERNAL_d6f037c8_4_k_cu_d538170d_149304cuda3std6ranges3__45__cpo4swapE,(.L_8 - _ZN40_INTERNAL_d6f037c8_4_k_cu_d538170d_149304cuda3std6ranges3__45__cpo4swapE)
_ZN40_INTERNAL_d6f037c8_4_k_cu_d538170d_149304cuda3std6ranges3__45__cpo4swapE:
	.zero		1
.L_8:


//--------------------- .nv.constant0._ZN7cutlass13device_kernelINS_4gemm6kernel13GemmUniversalIN4cute5tupleIJiiiiEEENS1_10collective13CollectiveMmaINS1_34MainloopSm90TmaGmmaWarpSpecializedILi20ENS5_IJNS4_1CILi2EEENSA_ILi1EEESC_EEENS1_35KernelTmaWarpSpecializedCooperativeEEENS5_IJNSA_ILi256EEENSA_ILi96EEENSA_ILi32EEEEEEaNS5_IJlSC_lEEEaSK_NS4_8TiledMMAINS4_8MMA_AtomIJNS4_4SM904GMMA26MMA_64x96x32_S32S8S8_SS_TNEEEENS4_6LayoutISD_NS5_IJSC_NSA_ILi0EEESS_EEEEENS5_IJNS4_10UnderscoreESV_SV_EEEEENS4_13SM90_TMA_LOADENS4_14ComposedLayoutINS4_7SwizzleILi1ELi4ELi3EEENS4_18smem_ptr_flag_bitsILi8EEENSR_INS5_IJNSA_ILi8EEESI_EEENS5_IJSI_SC_EEEEEEEvNS4_8identityENS4_23SM90_TMA_LOAD_MULTICASTES18_vS19_EENS_8epilogue10collective6detail29Sm90TmaWarpSpecializedAdapterINS1D_15DefaultEpilogueIaSK_SK_NS1C_6thread17LinearCombinationIaLi1EiiLNS1H_9ScaleType4KindE0ELNS_15FloatRoundStyleE2EaEENS1_15EpilogueDefaultEEEEEvvEEEEvNT_6ParamsE --------------------------
	.section	.nv.constant0._ZN7cutlass13device_kernelINS_4gemm6kernel13GemmUniversalIN4cute5tupleIJiiiiEEENS1_10collective13CollectiveMmaINS1_34MainloopSm90TmaGmmaWarpSpecializedILi20ENS5_IJNS4_1CILi2EEENSA_ILi1EEESC_EEENS1_35KernelTmaWarpSpecializedCooperativeEEENS5_IJNSA_ILi256EEENSA_ILi96EEENSA_ILi32EEEEEEaNS5_IJlSC_lEEEaSK_NS4_8TiledMMAINS4_8MMA_AtomIJNS4_4SM904GMMA26MMA_64x96x32_S32S8S8_SS_TNEEEENS4_6LayoutISD_NS5_IJSC_NSA_ILi0EEESS_EEEEENS5_IJNS4_10UnderscoreESV_SV_EEEEENS4_13SM90_TMA_LOADENS4_14ComposedLayoutINS4_7SwizzleILi1ELi4ELi3EEENS4_18smem_ptr_flag_bitsILi8EEENSR_INS5_IJNSA_ILi8EEESI_EEENS5_IJSI_SC_EEEEEEEvNS4_8identityENS4_23SM90_TMA_LOAD_MULTICASTES18_vS19_EENS_8epilogue10collective6detail29Sm90TmaWarpSpecializedAdapterINS1D_15DefaultEpilogueIaSK_SK_NS1C_6thread17LinearCombinationIaLi1EiiLNS1H_9ScaleType4KindE0ELNS_15FloatRoundStyleE2EaEENS1_15EpilogueDefaultEEEEEvvEEEEvNT_6ParamsE,"a",@progbits
	.sectionflags	@""
	.align	4
.nv.constant0._ZN7cutlass13device_kernelINS_4gemm6kernel13GemmUniversalIN4cute5tupleIJiiiiEEENS1_10collective13CollectiveMmaINS1_34MainloopSm90TmaGmmaWarpSpecializedILi20ENS5_IJNS4_1CILi2EEENSA_ILi1EEESC_EEENS1_35KernelTmaWarpSpecializedCooperativeEEENS5_IJNSA_ILi256EEENSA_ILi96EEENSA_ILi32EEEEEEaNS5_IJlSC_lEEEaSK_NS4_8TiledMMAINS4_8MMA_AtomIJNS4_4SM904GMMA26MMA_64x96x32_S32S8S8_SS_TNEEEENS4_6LayoutISD_NS5_IJSC_NSA_ILi0EEESS_EEEEENS5_IJNS4_10UnderscoreESV_SV_EEEEENS4_13SM90_TMA_LOADENS4_14ComposedLayoutINS4_7SwizzleILi1ELi4ELi3EEENS4_18smem_ptr_flag_bitsILi8EEENSR_INS5_IJNSA_ILi8EEESI_EEENS5_IJSI_SC_EEEEEEEvNS4_8identityENS4_23SM90_TMA_LOAD_MULTICASTES18_vS19_EENS_8epilogue10collective6detail29Sm90TmaWarpSpecializedAdapterINS1D_15DefaultEpilogueIaSK_SK_NS1C_6thread17LinearCombinationIaLi1EiiLNS1H_9ScaleType4KindE0ELNS_15FloatRoundStyleE2EaEENS1_15EpilogueDefaultEEEEEvvEEEEvNT_6ParamsE:
	.zero		1664


//--------------------- SYMBOLS --------------------------

	.type		.nv.reservedSmem.offset0,@object
	.size		.nv.reservedSmem.offset0,0x4
	.type		__assertfail,@function
